	.headerflags	@"EF_CUDA_TEXMODE_UNIFIED EF_CUDA_64BIT_ADDRESS EF_CUDA_ACCELERATORS EF_CUDA_SM90 EF_CUDA_VIRTUAL_SM(EF_CUDA_SM90)"
	.elftype	@"ET_EXEC"


//--------------------- .nv.info                  --------------------------
	.section	.nv.info,"",@"SHT_CUDA_INFO"
	.align	4


	//----- nvinfo : EIATTR_REGCOUNT
	.align		4
        /*0000*/ 	.byte	0x04, 0x2f
        /*0002*/ 	.short	(.L_3 - .L_2)
	.align		4
.L_2:
        /*0004*/ 	.word	index@(l2norm_fwd_kernel)
        /*0008*/ 	.word	0x0000007f


	//----- nvinfo : EIATTR_FRAME_SIZE
	.align		4
.L_3:
        /*000c*/ 	.byte	0x04, 0x11
        /*000e*/ 	.short	(.L_5 - .L_4)
	.align		4
.L_4:
        /*0010*/ 	.word	index@(l2norm_fwd_kernel)
        /*0014*/ 	.word	0x00000000


	//----- nvinfo : EIATTR_MIN_STACK_SIZE
	.align		4
.L_5:
        /*0018*/ 	.byte	0x04, 0x12
        /*001a*/ 	.short	(.L_7 - .L_6)
	.align		4
.L_6:
        /*001c*/ 	.word	index@(l2norm_fwd_kernel)
        /*0020*/ 	.word	0x00000000
.L_7:


//--------------------- .nv.info.l2norm_fwd_kernel --------------------------
	.section	.nv.info.l2norm_fwd_kernel,"",@"SHT_CUDA_INFO"
	.sectionflags	@""
	.align	4


	//----- nvinfo : EIATTR_CUDA_API_VERSION
	.align		4
        /*0000*/ 	.byte	0x04, 0x37
        /*0002*/ 	.short	(.L_9 - .L_8)
.L_8:
        /*0004*/ 	.word	0x00000080


	//----- nvinfo : EIATTR_KPARAM_INFO
	.align		4
.L_9:
        /*0008*/ 	.byte	0x04, 0x17
        /*000a*/ 	.short	(.L_11 - .L_10)
.L_10:
        /*000c*/ 	.word	0x00000000
        /*0010*/ 	.short	0x0004
        /*0012*/ 	.short	0x0020
        /*0014*/ 	.byte	0x00, 0xf4, 0x21, 0x00


	//----- nvinfo : EIATTR_KPARAM_INFO
	.align		4
.L_11:
        /*0018*/ 	.byte	0x04, 0x17
        /*001a*/ 	.short	(.L_13 - .L_12)
.L_12:
        /*001c*/ 	.word	0x00000000
        /*0020*/ 	.short	0x0003
        /*0022*/ 	.short	0x0018
        /*0024*/ 	.byte	0x00, 0xf0, 0x11, 0x00


	//----- nvinfo : EIATTR_KPARAM_INFO
	.align		4
.L_13:
        /*0028*/ 	.byte	0x04, 0x17
        /*002a*/ 	.short	(.L_15 - .L_14)
.L_14:
        /*002c*/ 	.word	0x00000000
        /*0030*/ 	.short	0x0002
        /*0032*/ 	.short	0x0010
        /*0034*/ 	.byte	0x00, 0xf4, 0x21, 0x00


	//----- nvinfo : EIATTR_KPARAM_INFO
	.align		4
.L_15:
        /*0038*/ 	.byte	0x04, 0x17
        /*003a*/ 	.short	(.L_17 - .L_16)
.L_16:
        /*003c*/ 	.word	0x00000000
        /*0040*/ 	.short	0x0001
        /*0042*/ 	.short	0x0008
        /*0044*/ 	.byte	0x00, 0xf4, 0x21, 0x00


	//----- nvinfo : EIATTR_KPARAM_INFO
	.align		4
.L_17:
        /*0048*/ 	.byte	0x04, 0x17
        /*004a*/ 	.short	(.L_19 - .L_18)
.L_18:
        /*004c*/ 	.word	0x00000000
        /*0050*/ 	.short	0x0000
        /*0052*/ 	.short	0x0000
        /*0054*/ 	.byte	0x00, 0xf4, 0x21, 0x00


	//----- nvinfo : EIATTR_SPARSE_MMA_MASK
	.align		4
.L_19:
        /*0058*/ 	.byte	0x03, 0x50
        /*005a*/ 	.short	0x0000


	//----- nvinfo : EIATTR_MAXREG_COUNT
	.align		4
        /*005c*/ 	.byte	0x03, 0x1b
        /*005e*/ 	.short	0x00ff


	//----- nvinfo : EIATTR_COOP_GROUP_MASK_REGIDS
	.align		4
        /*0060*/ 	.byte	0x04, 0x29
        /*0062*/ 	.short	(.L_21 - .L_20)


	//   ....[0]....
.L_20:
        /*0064*/ 	.word	0xffffffff


	//   ....[1]....
        /*0068*/ 	.word	0xffffffff


	//   ....[2]....
        /*006c*/ 	.word	0xffffffff


	//   ....[3]....
        /*0070*/ 	.word	0xffffffff


	//   ....[4]....
        /*0074*/ 	.word	0xffffffff


	//   ....[5]....
        /*0078*/ 	.word	0xffffffff


	//   ....[6]....
        /*007c*/ 	.word	0xffffffff


	//   ....[7]....
        /*0080*/ 	.word	0xffffffff


	//   ....[8]....
        /*0084*/ 	.word	0xffffffff


	//   ....[9]....
        /*0088*/ 	.word	0xffffffff


	//   ....[10]....
        /*008c*/ 	.word	0xffffffff


	//   ....[11]....
        /*0090*/ 	.word	0xffffffff


	//   ....[12]....
        /*0094*/ 	.word	0xffffffff


	//   ....[13]....
        /*0098*/ 	.word	0xffffffff


	//   ....[14]....
        /*009c*/ 	.word	0xffffffff


	//   ....[15]....
        /*00a0*/ 	.word	0xffffffff


	//   ....[16]....
        /*00a4*/ 	.word	0xffffffff


	//   ....[17]....
        /*00a8*/ 	.word	0xffffffff


	//   ....[18]....
        /*00ac*/ 	.word	0xffffffff


	//   ....[19]....
        /*00b0*/ 	.word	0xffffffff


	//   ....[20]....
        /*00b4*/ 	.word	0xffffffff


	//   ....[21]....
        /*00b8*/ 	.word	0xffffffff


	//   ....[22]....
        /*00bc*/ 	.word	0xffffffff


	//   ....[23]....
        /*00c0*/ 	.word	0xffffffff


	//   ....[24]....
        /*00c4*/ 	.word	0xffffffff


	//   ....[25]....
        /*00c8*/ 	.word	0xffffffff


	//   ....[26]....
        /*00cc*/ 	.word	0xffffffff


	//   ....[27]....
        /*00d0*/ 	.word	0xffffffff


	//   ....[28]....
        /*00d4*/ 	.word	0xffffffff


	//   ....[29]....
        /*00d8*/ 	.word	0xffffffff


	//   ....[30]....
        /*00dc*/ 	.word	0xffffffff


	//   ....[31]....
        /*00e0*/ 	.word	0xffffffff


	//   ....[32]....
        /*00e4*/ 	.word	0xffffffff


	//   ....[33]....
        /*00e8*/ 	.word	0xffffffff


	//   ....[34]....
        /*00ec*/ 	.word	0xffffffff


	//   ....[35]....
        /*00f0*/ 	.word	0xffffffff


	//   ....[36]....
        /*00f4*/ 	.word	0xffffffff


	//   ....[37]....
        /*00f8*/ 	.word	0xffffffff


	//   ....[38]....
        /*00fc*/ 	.word	0xffffffff


	//   ....[39]....
        /*0100*/ 	.word	0xffffffff


	//   ....[40]....
        /*0104*/ 	.word	0xffffffff


	//   ....[41]....
        /*0108*/ 	.word	0xffffffff


	//   ....[42]....
        /*010c*/ 	.word	0xffffffff


	//   ....[43]....
        /*0110*/ 	.word	0xffffffff


	//   ....[44]....
        /*0114*/ 	.word	0xffffffff


	//   ....[45]....
        /*0118*/ 	.word	0xffffffff


	//   ....[46]....
        /*011c*/ 	.word	0xffffffff


	//   ....[47]....
        /*0120*/ 	.word	0xffffffff


	//   ....[48]....
        /*0124*/ 	.word	0xffffffff


	//   ....[49]....
        /*0128*/ 	.word	0xffffffff


	//   ....[50]....
        /*012c*/ 	.word	0xffffffff


	//   ....[51]....
        /*0130*/ 	.word	0xffffffff


	//   ....[52]....
        /*0134*/ 	.word	0xffffffff


	//   ....[53]....
        /*0138*/ 	.word	0xffffffff


	//   ....[54]....
        /*013c*/ 	.word	0xffffffff


	//   ....[55]....
        /*0140*/ 	.word	0xffffffff


	//   ....[56]....
        /*0144*/ 	.word	0xffffffff


	//   ....[57]....
        /*0148*/ 	.word	0xffffffff


	//   ....[58]....
        /*014c*/ 	.word	0xffffffff


	//   ....[59]....
        /*0150*/ 	.word	0xffffffff


	//   ....[60]....
        /*0154*/ 	.word	0xffffffff


	//   ....[61]....
        /*0158*/ 	.word	0xffffffff


	//   ....[62]....
        /*015c*/ 	.word	0xffffffff


	//   ....[63]....
        /*0160*/ 	.word	0xffffffff


	//----- nvinfo : EIATTR_COOP_GROUP_INSTR_OFFSETS
	.align		4
.L_21:
        /*0164*/ 	.byte	0x04, 0x28
        /*0166*/ 	.short	(.L_23 - .L_22)


	//   ....[0]....
.L_22:
        /*0168*/ 	.word	0x000004c0


	//   ....[1]....
        /*016c*/ 	.word	0x000004f0


	//   ....[2]....
        /*0170*/ 	.word	0x000005b0


	//   ....[3]....
        /*0174*/ 	.word	0x000006a0


	//   ....[4]....
        /*0178*/ 	.word	0x000010d0


	//   ....[5]....
        /*017c*/ 	.word	0x000010f0


	//   ....[6]....
        /*0180*/ 	.word	0x00001110


	//   ....[7]....
        /*0184*/ 	.word	0x00001130


	//   ....[8]....
        /*0188*/ 	.word	0x00001440


	//   ....[9]....
        /*018c*/ 	.word	0x00001460


	//   ....[10]....
        /*0190*/ 	.word	0x00001480


	//   ....[11]....
        /*0194*/ 	.word	0x000014a0


	//   ....[12]....
        /*0198*/ 	.word	0x000017a0


	//   ....[13]....
        /*019c*/ 	.word	0x000017c0


	//   ....[14]....
        /*01a0*/ 	.word	0x000017e0


	//   ....[15]....
        /*01a4*/ 	.word	0x00001800


	//   ....[16]....
        /*01a8*/ 	.word	0x00001b00


	//   ....[17]....
        /*01ac*/ 	.word	0x00001b20


	//   ....[18]....
        /*01b0*/ 	.word	0x00001b40


	//   ....[19]....
        /*01b4*/ 	.word	0x00001b60


	//   ....[20]....
        /*01b8*/ 	.word	0x00001e60


	//   ....[21]....
        /*01bc*/ 	.word	0x00001e80


	//   ....[22]....
        /*01c0*/ 	.word	0x00001ea0


	//   ....[23]....
        /*01c4*/ 	.word	0x00001ec0


	//   ....[24]....
        /*01c8*/ 	.word	0x000021c0


	//   ....[25]....
        /*01cc*/ 	.word	0x000021e0


	//   ....[26]....
        /*01d0*/ 	.word	0x00002200


	//   ....[27]....
        /*01d4*/ 	.word	0x00002220


	//   ....[28]....
        /*01d8*/ 	.word	0x00002520


	//   ....[29]....
        /*01dc*/ 	.word	0x00002540


	//   ....[30]....
        /*01e0*/ 	.word	0x00002560


	//   ....[31]....
        /*01e4*/ 	.word	0x00002580


	//   ....[32]....
        /*01e8*/ 	.word	0x00002850


	//   ....[33]....
        /*01ec*/ 	.word	0x00002870


	//   ....[34]....
        /*01f0*/ 	.word	0x00002890


	//   ....[35]....
        /*01f4*/ 	.word	0x000028b0


	//   ....[36]....
        /*01f8*/ 	.word	0x00002bc0


	//   ....[37]....
        /*01fc*/ 	.word	0x00002be0


	//   ....[38]....
        /*0200*/ 	.word	0x00002c00


	//   ....[39]....
        /*0204*/ 	.word	0x00002c20


	//   ....[40]....
        /*0208*/ 	.word	0x00002d90


	//   ....[41]....
        /*020c*/ 	.word	0x00002db0


	//   ....[42]....
        /*0210*/ 	.word	0x00002de0


	//   ....[43]....
        /*0214*/ 	.word	0x00002e40


	//   ....[44]....
        /*0218*/ 	.word	0x000030f0


	//   ....[45]....
        /*021c*/ 	.word	0x00003110


	//   ....[46]....
        /*0220*/ 	.word	0x00003150


	//   ....[47]....
        /*0224*/ 	.word	0x000031b0


	//   ....[48]....
        /*0228*/ 	.word	0x00003440


	//   ....[49]....
        /*022c*/ 	.word	0x00003460


	//   ....[50]....
        /*0230*/ 	.word	0x00003480


	//   ....[51]....
        /*0234*/ 	.word	0x000034d0


	//   ....[52]....
        /*0238*/ 	.word	0x00003620


	//   ....[53]....
        /*023c*/ 	.word	0x00003640


	//   ....[54]....
        /*0240*/ 	.word	0x00003660


	//   ....[55]....
        /*0244*/ 	.word	0x00003680


	//   ....[56]....
        /*0248*/ 	.word	0x00003800


	//   ....[57]....
        /*024c*/ 	.word	0x00003820


	//   ....[58]....
        /*0250*/ 	.word	0x00003840


	//   ....[59]....
        /*0254*/ 	.word	0x00003860


	//   ....[60]....
        /*0258*/ 	.word	0x000039e0


	//   ....[61]....
        /*025c*/ 	.word	0x00003a00


	//   ....[62]....
        /*0260*/ 	.word	0x00003a20


	//   ....[63]....
        /*0264*/ 	.word	0x00003a40


	//----- nvinfo : EIATTR_EXIT_INSTR_OFFSETS
	.align		4
.L_23:
        /*0268*/ 	.byte	0x04, 0x1c
        /*026a*/ 	.short	(.L_25 - .L_24)


	//   ....[0]....
.L_24:
        /*026c*/ 	.word	0x00004570


	//   ....[1]....
        /*0270*/ 	.word	0x000045a0


	//----- nvinfo : EIATTR_REQNTID
	.align		4
.L_25:
        /*0274*/ 	.byte	0x04, 0x10
        /*0276*/ 	.short	(.L_27 - .L_26)
.L_26:
        /*0278*/ 	.word	0x00000020
        /*027c*/ 	.word	0x00000001
        /*0280*/ 	.word	0x00000001


	//----- nvinfo : EIATTR_CBANK_PARAM_SIZE
	.align		4
.L_27:
        /*0284*/ 	.byte	0x03, 0x19
        /*0286*/ 	.short	0x0028


	//----- nvinfo : EIATTR_PARAM_CBANK
	.align		4
        /*0288*/ 	.byte	0x04, 0x0a
        /*028a*/ 	.short	(.L_29 - .L_28)
	.align		4
.L_28:
        /*028c*/ 	.word	index@(.nv.constant0.l2norm_fwd_kernel)
        /*0290*/ 	.short	0x0210
        /*0292*/ 	.short	0x0028


	//----- nvinfo : EIATTR_SW_WAR
	.align		4
.L_29:
        /*0294*/ 	.byte	0x04, 0x36
        /*0296*/ 	.short	(.L_31 - .L_30)
.L_30:
        /*0298*/ 	.word	0x00000008
.L_31:


//--------------------- .nv.callgraph             --------------------------
	.section	.nv.callgraph,"",@"SHT_CUDA_CALLGRAPH"
	.align	4
	.sectionentsize	8
	.align		4
        /*0000*/ 	.word	0x00000000
	.align		4
        /*0004*/ 	.word	0xffffffff
	.align		4
        /*0008*/ 	.word	0x00000000
	.align		4
        /*000c*/ 	.word	0xfffffffe
	.align		4
        /*0010*/ 	.word	0x00000000
	.align		4
        /*0014*/ 	.word	0xfffffffd
	.align		4
        /*0018*/ 	.word	0x00000000
	.align		4
        /*001c*/ 	.word	0xfffffffc


//--------------------- .nv.constant4             --------------------------
	.section	.nv.constant4,"a",@progbits
	.align	8
	.align		8
.nv.constant4:
        /*0000*/ 	.dword	_$_str
	.align		8
        /*0008*/ 	.dword	_$_str_$_2


//--------------------- .text.l2norm_fwd_kernel   --------------------------
	.section	.text.l2norm_fwd_kernel,"ax",@progbits
	.sectionflags	@"SHF_BARRIERS=1"
	.align	128
        .global         l2norm_fwd_kernel
        .type           l2norm_fwd_kernel,@function
        .size           l2norm_fwd_kernel,(.L_x_1 - l2norm_fwd_kernel)
        .other          l2norm_fwd_kernel,@"STO_CUDA_ENTRY STV_DEFAULT"
l2norm_fwd_kernel:
.text.l2norm_fwd_kernel:
[----:B------:R-:W0:Y:S01]  /*0000*/  LDC R1, c[0x0][0x28] ;  /* 0x00000a00ff017b82 */ /* 0x000e220000000800 */
[----:B------:R-:W1:Y:S01]  /*0010*/  S2R R0, SR_TID.X ;  /* 0x0000000000007919 */ /* 0x000e620000002100 */
[----:B------:R-:W-:Y:S01]  /*0020*/  ULDC.64 UR4, c[0x0][0x210] ;  /* 0x0000840000047ab9 */ /* 0x000fe20000000a00 */
[----:B------:R-:W-:Y:S02]  /*0030*/  CS2R R120, SRZ ;  /* 0x0000000000787805 */ /* 0x000fe4000001ff00 */
[----:B------:R-:W-:Y:S01]  /*0040*/  CS2R R122, SRZ ;  /* 0x00000000007a7805 */ /* 0x000fe2000001ff00 */
[----:B------:R-:W2:Y:S01]  /*0050*/  S2R R3, SR_CTAID.X ;  /* 0x0000000000037919 */ /* 0x000ea20000002500 */
[----:B------:R-:W-:Y:S01]  /*0060*/  ULDC.64 UR6, c[0x0][0x208] ;  /* 0x0000820000067ab9 */ /* 0x000fe20000000a00 */
[----:B------:R-:W-:Y:S02]  /*0070*/  CS2R R16, SRZ ;  /* 0x0000000000107805 */ /* 0x000fe4000001ff00 */
[----:B------:R-:W-:Y:S01]  /*0080*/  CS2R R18, SRZ ;  /* 0x0000000000127805 */ /* 0x000fe2000001ff00 */
[----:B------:R-:W-:Y:S01]  /*0090*/  ULDC UR8, c[0x0][0x228] ;  /* 0x00008a0000087ab9 */ /* 0x000fe20000000800 */
[----:B------:R-:W-:Y:S01]  /*00a0*/  ULDC.64 UR10, c[0x0][0x218] ;  /* 0x00008600000a7ab9 */ /* 0x000fe20000000a00 */
[----:B-1----:R-:W-:Y:S01]  /*00b0*/  SHF.R.U32.HI R2, RZ, 0x4, R0 ;  /* 0x00000004ff027819 */ /* 0x002fe20000011600 */
[----:B------:R-:W-:Y:S01]  /*00c0*/  IMAD.SHL.U32 R4, R0, 0x8, RZ ;  /* 0x0000000800047824 */ /* 0x000fe200078e00ff */
[----:B--2---:R-:W-:-:S02]  /*00d0*/  SHF.L.U32 R3, R3, 0x5, RZ ;  /* 0x0000000503037819 */ /* 0x004fc400000006ff */
[----:B------:R-:W-:Y:S02]  /*00e0*/  SGXT.U32 R2, R2, 0x1 ;  /* 0x000000010202781a */ /* 0x000fe40000000000 */
[----:B------:R-:W-:Y:S02]  /*00f0*/  LOP3.LUT R23, R4, 0x78, RZ, 0xc0, !PT ;  /* 0x0000007804177812 */ /* 0x000fe400078ec0ff */
[----:B------:R-:W-:Y:S02]  /*0100*/  LOP3.LUT R5, R2, R3, RZ, 0xfc, !PT ;  /* 0x0000000302057212 */ /* 0x000fe400078efcff */
[----:B------:R-:W-:-:S03]  /*0110*/  ISETP.GT.AND P0, PT, R3, -0x1, PT ;  /* 0xffffffff0300780c */ /* 0x000fc60003f04270 */
[C---:B------:R-:W-:Y:S01]  /*0120*/  IMAD.WIDE R20, R5.reuse, 0x80, RZ ;  /* 0x0000008005147825 */ /* 0x040fe200078e02ff */
[----:B------:R-:W-:Y:S02]  /*0130*/  ISETP.LT.AND P5, PT, R5, 0xc000, P0 ;  /* 0x0000c0000500780c */ /* 0x000fe400007a1270 */
[----:B------:R-:W-:-:S04]  /*0140*/  LOP3.LUT R20, R20, R23, RZ, 0xfc, !PT ;  /* 0x0000001714147212 */ /* 0x000fc800078efcff */
[C---:B------:R-:W-:Y:S02]  /*0150*/  SHF.L.U32 R94, R20.reuse, 0x1, RZ ;  /* 0x00000001145e7819 */ /* 0x040fe400000006ff */
[----:B------:R-:W-:Y:S02]  /*0160*/  SHF.L.U64.HI R20, R20, 0x1, R21 ;  /* 0x0000000114147819 */ /* 0x000fe40000010215 */
[----:B------:R-:W-:-:S04]  /*0170*/  IADD3 R4, P1, R94, UR4, RZ ;  /* 0x000000045e047c10 */ /* 0x000fc8000ff3e0ff */
[----:B------:R-:W-:-:S05]  /*0180*/  IADD3.X R5, R20, UR5, RZ, P1, !PT ;  /* 0x0000000514057c10 */ /* 0x000fca0008ffe4ff */
[----:B------:R-:W2:Y:S01]  /*0190*/  @P5 LDG.E.128 R120, desc[UR6][R4.64] ;  /* 0x0000000604785981 */ /* 0x000ea2000c1e1d00 */
[C-C-:B------:R-:W-:Y:S02]  /*01a0*/  LOP3.LUT R105, R3.reuse, 0x8, R2.reuse, 0xfe, !PT ;  /* 0x0000000803697812 */ /* 0x140fe400078efe02 */
[C-C-:B------:R-:W-:Y:S02]  /*01b0*/  LOP3.LUT R114, R2.reuse, 0x2, R3.reuse, 0xfe, !PT ;  /* 0x0000000202727812 */ /* 0x140fe400078efe03 */
[----:B------:R-:W-:Y:S02]  /*01c0*/  LOP3.LUT R111, R2, 0x4, R3, 0xfe, !PT ;  /* 0x00000004026f7812 */ /* 0x000fe400078efe03 */
[C-C-:B------:R-:W-:Y:S01]  /*01d0*/  LOP3.LUT R54, R3.reuse, 0x12, R2.reuse, 0xfe, !PT ;  /* 0x0000001203367812 */ /* 0x140fe200078efe02 */
[C---:B------:R-:W-:Y:S01]  /*01e0*/  IMAD.WIDE R24, R114.reuse, 0x80, RZ ;  /* 0x0000008072187825 */ /* 0x040fe200078e02ff */
[----:B------:R-:W-:Y:S02]  /*01f0*/  LOP3.LUT R91, R3, 0xc, R2, 0xfe, !PT ;  /* 0x0000000c035b7812 */ /* 0x000fe400078efe02 */
[----:B------:R-:W-:-:S02]  /*0200*/  ISETP.LT.AND P2, PT, R114, 0xc000, P0 ;  /* 0x0000c0007200780c */ /* 0x000fc40000741270 */
[----:B------:R-:W-:Y:S02]  /*0210*/  LOP3.LUT R13, R24, R23, RZ, 0xfc, !PT ;  /* 0x00000017180d7212 */ /* 0x000fe400078efcff */
[----:B------:R-:W-:Y:S02]  /*0220*/  LOP3.LUT R108, R2, 0x6, R3, 0xfe, !PT ;  /* 0x00000006026c7812 */ /* 0x000fe400078efe03 */
[C---:B------:R-:W-:Y:S01]  /*0230*/  SHF.L.U64.HI R24, R13.reuse, 0x1, R25 ;  /* 0x000000010d187819 */ /* 0x040fe20000010219 */
[----:B------:R-:W-:Y:S01]  /*0240*/  IMAD.SHL.U32 R92, R13, 0x2, RZ ;  /* 0x000000020d5c7824 */ /* 0x000fe200078e00ff */
[C-C-:B------:R-:W-:Y:S02]  /*0250*/  LOP3.LUT R50, R3.reuse, 0x10, R2.reuse, 0xfe, !PT ;  /* 0x0000001003327812 */ /* 0x140fe400078efe02 */
[C-C-:B------:R-:W-:Y:S02]  /*0260*/  LOP3.LUT R58, R3.reuse, 0x14, R2.reuse, 0xfe, !PT ;  /* 0x00000014033a7812 */ /* 0x140fe400078efe02 */
[----:B------:R-:W-:-:S02]  /*0270*/  LOP3.LUT R100, R3, 0xa, R2, 0xfe, !PT ;  /* 0x0000000a03647812 */ /* 0x000fc400078efe02 */
[C-C-:B------:R-:W-:Y:S02]  /*0280*/  LOP3.LUT R51, R3.reuse, 0xe, R2.reuse, 0xfe, !PT ;  /* 0x0000000e03337812 */ /* 0x140fe400078efe02 */
[C-C-:B------:R-:W-:Y:S01]  /*0290*/  LOP3.LUT R62, R3.reuse, 0x16, R2.reuse, 0xfe, !PT ;  /* 0x00000016033e7812 */ /* 0x140fe200078efe02 */
[----:B------:R-:W-:Y:S01]  /*02a0*/  IMAD.WIDE R106, R100, 0x80, RZ ;  /* 0x00000080646a7825 */ /* 0x000fe200078e02ff */
[C-C-:B------:R-:W-:Y:S02]  /*02b0*/  LOP3.LUT R66, R3.reuse, 0x18, R2.reuse, 0xfe, !PT ;  /* 0x0000001803427812 */ /* 0x140fe400078efe02 */
[--C-:B------:R-:W-:Y:S01]  /*02c0*/  LOP3.LUT R70, R3, 0x1a, R2.reuse, 0xfe, !PT ;  /* 0x0000001a03467812 */ /* 0x100fe200078efe02 */
[----:B------:R-:W-:Y:S01]  /*02d0*/  IMAD.WIDE R98, R51, 0x80, RZ ;  /* 0x0000008033627825 */ /* 0x000fe200078e02ff */
[C-C-:B------:R-:W-:Y:S02]  /*02e0*/  LOP3.LUT R77, R3.reuse, 0x1c, R2.reuse, 0xfe, !PT ;  /* 0x0000001c034d7812 */ /* 0x140fe400078efe02 */
[----:B------:R-:W-:-:S02]  /*02f0*/  LOP3.LUT R88, R3, 0x1e, R2, 0xfe, !PT ;  /* 0x0000001e03587812 */ /* 0x000fc400078efe02 */
[C---:B--2---:R-:W-:Y:S01]  /*0300*/  PRMT R79, R120.reuse, 0x7632, R79 ;  /* 0x00007632784f7816 */ /* 0x044fe2000000004f */
[----:B------:R-:W-:Y:S01]  /*0310*/  IMAD.U32 R87, R121, 0x10000, RZ ;  /* 0x0001000079577824 */ /* 0x000fe200078e00ff */
[----:B------:R-:W-:Y:S01]  /*0320*/  SHF.L.U32 R124, R120, 0x10, RZ ;  /* 0x00000010787c7819 */ /* 0x000fe200000006ff */
[----:B------:R-:W-:Y:S01]  /*0330*/  IMAD.U32 R78, R123, 0x10000, RZ ;  /* 0x000100007b4e7824 */ /* 0x000fe200078e00ff */
[----:B------:R-:W-:Y:S01]  /*0340*/  PRMT R76, R121, 0x7632, R76 ;  /* 0x00007632794c7816 */ /* 0x000fe2000000004c */
[----:B------:R-:W-:Y:S01]  /*0350*/  IMAD.U32 R79, R79, 0x10000, RZ ;  /* 0x000100004f4f7824 */ /* 0x000fe200078e00ff */
[C---:B------:R-:W-:Y:S01]  /*0360*/  PRMT R118, R122.reuse, 0x7632, R118 ;  /* 0x000076327a767816 */ /* 0x040fe20000000076 */
[----:B------:R-:W-:Y:S01]  /*0370*/  IMAD.U32 R122, R122, 0x10000, RZ ;  /* 0x000100007a7a7824 */ /* 0x000fe200078e00ff */
[----:B------:R-:W-:Y:S01]  /*0380*/  SHF.L.U32 R76, R76, 0x10, RZ ;  /* 0x000000104c4c7819 */ /* 0x000fe200000006ff */
[----:B------:R-:W-:Y:S01]  /*0390*/  FMUL R7, R79, R79 ;  /* 0x0000004f4f077220 */ /* 0x000fe20000400000 */
[----:B------:R-:W-:-:S02]  /*03a0*/  SHF.L.U32 R118, R118, 0x10, RZ ;  /* 0x0000001076767819 */ /* 0x000fc400000006ff */
[----:B------:R-:W-:Y:S01]  /*03b0*/  PRMT R120, R123, 0x7632, R120 ;  /* 0x000076327b787816 */ /* 0x000fe20000000078 */
[----:B------:R-:W-:Y:S01]  /*03c0*/  FFMA R6, R124, R124, R7 ;  /* 0x0000007c7c067223 */ /* 0x000fe20000000007 */
[----:B------:R-:W-:Y:S01]  /*03d0*/  IMAD.WIDE R12, R66, 0x80, RZ ;  /* 0x00000080420c7825 */ /* 0x000fe200078e02ff */
[----:B------:R-:W-:-:S03]  /*03e0*/  LOP3.LUT R41, R106, R23, RZ, 0xfc, !PT ;  /* 0x000000176a297212 */ /* 0x000fc600078efcff */
[----:B------:R-:W-:Y:S01]  /*03f0*/  FFMA R7, R87, R87, R6 ;  /* 0x0000005757077223 */ /* 0x000fe20000000006 */
[----:B------:R-:W-:Y:S01]  /*0400*/  SHF.L.U32 R120, R120, 0x10, RZ ;  /* 0x0000001078787819 */ /* 0x000fe200000006ff */
[----:B------:R-:W-:Y:S01]  /*0410*/  IMAD.WIDE R14, R70, 0x80, RZ ;  /* 0x00000080460e7825 */ /* 0x000fe200078e02ff */
[----:B------:R-:W-:-:S03]  /*0420*/  LOP3.LUT R37, R98, R23, RZ, 0xfc, !PT ;  /* 0x0000001762257212 */ /* 0x000fc600078efcff */
[----:B------:R-:W-:Y:S01]  /*0430*/  FFMA R7, R76, R76, R7 ;  /* 0x0000004c4c077223 */ /* 0x000fe20000000007 */
[-C--:B------:R-:W-:Y:S02]  /*0440*/  LOP3.LUT R27, R12, R23.reuse, RZ, 0xfc, !PT ;  /* 0x000000170c1b7212 */ /* 0x080fe400078efcff */
[----:B------:R-:W-:Y:S01]  /*0450*/  LOP3.LUT R25, R14, R23, RZ, 0xfc, !PT ;  /* 0x000000170e197212 */ /* 0x000fe200078efcff */
[----:B------:R-:W-:Y:S01]  /*0460*/  FFMA R7, R122, R122, R7 ;  /* 0x0000007a7a077223 */ /* 0x000fe20000000007 */
[----:B------:R-:W-:Y:S02]  /*0470*/  SHF.L.U64.HI R106, R41, 0x1, R107 ;  /* 0x00000001296a7819 */ /* 0x000fe4000001026b */
[----:B------:R-:W-:Y:S01]  /*0480*/  SHF.L.U64.HI R98, R37, 0x1, R99 ;  /* 0x0000000125627819 */ /* 0x000fe20000010263 */
[----:B------:R-:W-:-:S04]  /*0490*/  FFMA R7, R118, R118, R7 ;  /* 0x0000007676077223 */ /* 0x000fc80000000007 */
[----:B------:R-:W-:-:S04]  /*04a0*/  FFMA R7, R78, R78, R7 ;  /* 0x0000004e4e077223 */ /* 0x000fc80000000007 */
[----:B------:R-:W-:-:S05]  /*04b0*/  FFMA R7, R120, R120, R7 ;  /* 0x0000007878077223 */ /* 0x000fca0000000007 */
[----:B------:R-:W1:Y:S02]  /*04c0*/  SHFL.BFLY PT, R4, R7, 0x8, 0x1f ;  /* 0x0d001f0007047f89 */ /* 0x000e6400000e0000 */
[----:B-1----:R-:W-:Y:S01]  /*04d0*/  FADD R8, R7, R4 ;  /* 0x0000000407087221 */ /* 0x002fe20000000000 */
[----:B------:R-:W-:-:S04]  /*04e0*/  IMAD.WIDE R6, R108, 0x80, RZ ;  /* 0x000000806c067825 */ /* 0x000fc800078e02ff */
[----:B------:R-:W1:Y:S01]  /*04f0*/  SHFL.BFLY PT, R5, R8, 0x4, 0x1f ;  /* 0x0c801f0008057f89 */ /* 0x000e6200000e0000 */
[----:B------:R-:W-:-:S04]  /*0500*/  LOP3.LUT R45, R6, R23, RZ, 0xfc, !PT ;  /* 0x00000017062d7212 */ /* 0x000fc800078efcff */
[----:B------:R-:W-:Y:S01]  /*0510*/  SHF.L.U64.HI R113, R45, 0x1, R7 ;  /* 0x000000012d717819 */ /* 0x000fe20000010207 */
[----:B------:R-:W-:-:S03]  /*0520*/  IMAD.WIDE R6, R50, 0x80, RZ ;  /* 0x0000008032067825 */ /* 0x000fc600078e02ff */
[----:B------:R-:W-:-:S04]  /*0530*/  LOP3.LUT R35, R6, R23, RZ, 0xfc, !PT ;  /* 0x0000001706237212 */ /* 0x000fc800078efcff */
[----:B------:R-:W-:Y:S01]  /*0540*/  SHF.L.U64.HI R89, R35, 0x1, R7 ;  /* 0x0000000123597819 */ /* 0x000fe20000010207 */
[----:B------:R-:W-:-:S03]  /*0550*/  IMAD.WIDE R6, R58, 0x80, RZ ;  /* 0x000000803a067825 */ /* 0x000fc600078e02ff */
[----:B------:R-:W-:Y:S01]  /*0560*/  LOP3.LUT R31, R6, R23, RZ, 0xfc, !PT ;  /* 0x00000017061f7212 */ /* 0x000fe200078efcff */
[----:B-1----:R-:W-:Y:S01]  /*0570*/  FADD R10, R8, R5 ;  /* 0x00000005080a7221 */ /* 0x002fe20000000000 */
[----:B------:R-:W-:-:S04]  /*0580*/  IMAD.WIDE R8, R105, 0x80, RZ ;  /* 0x0000008069087825 */ /* 0x000fc800078e02ff */
[----:B------:R-:W-:Y:S01]  /*0590*/  IMAD.WIDE R4, R111, 0x80, RZ ;  /* 0x000000806f047825 */ /* 0x000fe200078e02ff */
[-C--:B------:R-:W-:Y:S01]  /*05a0*/  LOP3.LUT R43, R8, R23.reuse, RZ, 0xfc, !PT ;  /* 0x00000017082b7212 */ /* 0x080fe200078efcff */
[----:B------:R-:W1:Y:S01]  /*05b0*/  SHFL.BFLY PT, R11, R10, 0x2, 0x1f ;  /* 0x0c401f000a0b7f89 */ /* 0x000e6200000e0000 */
[----:B------:R-:W-:Y:S02]  /*05c0*/  LOP3.LUT R47, R4, R23, RZ, 0xfc, !PT ;  /* 0x00000017042f7212 */ /* 0x000fe400078efcff */
[----:B------:R-:W-:Y:S01]  /*05d0*/  SHF.L.U64.HI R109, R43, 0x1, R9 ;  /* 0x000000012b6d7819 */ /* 0x000fe20000010209 */
[----:B------:R-:W-:Y:S01]  /*05e0*/  IMAD.WIDE R8, R54, 0x80, RZ ;  /* 0x0000008036087825 */ /* 0x000fe200078e02ff */
[----:B------:R-:W-:-:S03]  /*05f0*/  SHF.L.U64.HI R115, R47, 0x1, R5 ;  /* 0x000000012f737819 */ /* 0x000fc60000010205 */
[----:B------:R-:W-:Y:S01]  /*0600*/  IMAD.WIDE R4, R91, 0x80, RZ ;  /* 0x000000805b047825 */ /* 0x000fe200078e02ff */
[-C--:B------:R-:W-:Y:S02]  /*0610*/  LOP3.LUT R33, R8, R23.reuse, RZ, 0xfc, !PT ;  /* 0x0000001708217212 */ /* 0x080fe400078efcff */
[----:B------:R-:W-:Y:S02]  /*0620*/  IADD3 R8, P1, R92, UR4, RZ ;  /* 0x000000045c087c10 */ /* 0x000fe4000ff3e0ff */
[----:B------:R-:W-:Y:S02]  /*0630*/  LOP3.LUT R39, R4, R23, RZ, 0xfc, !PT ;  /* 0x0000001704277212 */ /* 0x000fe400078efcff */
[----:B------:R-:W-:Y:S02]  /*0640*/  SHF.L.U64.HI R4, R33, 0x1, R9 ;  /* 0x0000000121047819 */ /* 0x000fe40000010209 */
[----:B------:R-:W-:Y:S02]  /*0650*/  IADD3.X R9, R24, UR5, RZ, P1, !PT ;  /* 0x0000000518097c10 */ /* 0x000fe40008ffe4ff */
[----:B------:R-:W-:-:S02]  /*0660*/  SHF.L.U64.HI R101, R39, 0x1, R5 ;  /* 0x0000000127657819 */ /* 0x000fc40000010205 */
[----:B------:R-:W-:Y:S01]  /*0670*/  SHF.L.U64.HI R5, R31, 0x1, R7 ;  /* 0x000000011f057819 */ /* 0x000fe20000010207 */
[----:B------:R2:W3:Y:S01]  /*0680*/  @P2 LDG.E.128 R16, desc[UR6][R8.64] ;  /* 0x0000000608102981 */ /* 0x0004e2000c1e1d00 */
[----:B-1----:R-:W-:-:S05]  /*0690*/  FADD R11, R10, R11 ;  /* 0x0000000b0a0b7221 */ /* 0x002fca0000000000 */
[----:B------:R-:W1:Y:S01]  /*06a0*/  SHFL.BFLY PT, R10, R11, 0x1, 0x1f ;  /* 0x0c201f000b0a7f89 */ /* 0x000e6200000e0000 */
[----:B------:R-:W-:-:S04]  /*06b0*/  IMAD.WIDE R6, R62, 0x80, RZ ;  /* 0x000000803e067825 */ /* 0x000fc800078e02ff */
[----:B--2---:R-:W-:-:S04]  /*06c0*/  IMAD.WIDE R8, R77, 0x80, RZ ;  /* 0x000000804d087825 */ /* 0x004fc800078e02ff */
[----:B-1----:R-:W-:-:S04]  /*06d0*/  FADD R10, R11, R10 ;  /* 0x0000000a0b0a7221 */ /* 0x002fc80000000000 */
[----:B------:R-:W-:-:S06]  /*06e0*/  FADD R21, R10, UR8 ;  /* 0x000000080a157e21 */ /* 0x000fcc0008000000 */
[----:B------:R-:W1:Y:S01]  /*06f0*/  MUFU.SQRT R21, R21 ;  /* 0x0000001500157308 */ /* 0x000e620000002000 */
[----:B------:R-:W-:Y:S01]  /*0700*/  IMAD.WIDE R10, R88, 0x80, RZ ;  /* 0x00000080580a7825 */ /* 0x000fe200078e02ff */
[-C--:B------:R-:W-:Y:S02]  /*0710*/  LOP3.LUT R29, R6, R23.reuse, RZ, 0xfc, !PT ;  /* 0x00000017061d7212 */ /* 0x080fe400078efcff */
[-C--:B------:R-:W-:Y:S02]  /*0720*/  LOP3.LUT R81, R8, R23.reuse, RZ, 0xfc, !PT ;  /* 0x0000001708517212 */ /* 0x080fe400078efcff */
[----:B------:R-:W-:-:S04]  /*0730*/  LOP3.LUT R23, R10, R23, RZ, 0xfc, !PT ;  /* 0x000000170a177212 */ /* 0x000fc800078efcff */
[----:B------:R-:W-:Y:S01]  /*0740*/  SHF.L.U64.HI R10, R23, 0x1, R11 ;  /* 0x00000001170a7819 */ /* 0x000fe2000001020b */
[----:B------:R-:W-:Y:S01]  /*0750*/  HFMA2.MMA R11, -RZ, RZ, 1.625, 0 ;  /* 0x3e800000ff0b7435 */ /* 0x000fe200000001ff */
[----:B-1----:R-:W-:Y:S02]  /*0760*/  FSETP.GT.AND P2, PT, |R21|, 8.50705917302346158658e+37, PT ;  /* 0x7e8000001500780b */ /* 0x002fe40003f44200 */
[----:B------:R-:W-:Y:S02]  /*0770*/  SHF.L.U32 R112, R45, 0x1, RZ ;  /* 0x000000012d707819 */ /* 0x000fe400000006ff */
[----:B------:R-:W-:Y:S01]  /*0780*/  FSETP.GEU.AND P1, PT, |R21|, 1.175494350822287508e-38, PT ;  /* 0x008000001500780b */ /* 0x000fe20003f2e200 */
[----:B------:R-:W-:-:S04]  /*0790*/  IMAD.SHL.U32 R104, R39, 0x2, RZ ;  /* 0x0000000227687824 */ /* 0x000fc800078e00ff */
[----:B------:R-:W-:Y:S01]  /*07a0*/  FSEL R26, R11, 1, P2 ;  /* 0x3f8000000b1a7808 */ /* 0x000fe20001000000 */
[----:B------:R-:W-:-:S03]  /*07b0*/  IMAD.SHL.U32 R110, R43, 0x2, RZ ;  /* 0x000000022b6e7824 */ /* 0x000fc600078e00ff */
[----:B------:R-:W-:Y:S01]  /*07c0*/  @P2 FMUL R21, R21, 0.25 ;  /* 0x3e80000015152820 */ /* 0x000fe20000400000 */
[----:B------:R-:W-:Y:S02]  /*07d0*/  IADD3 R42, P2, R112, UR4, RZ ;  /* 0x00000004702a7c10 */ /* 0x000fe4000ff5e0ff */
[----:B------:R-:W-:Y:S02]  /*07e0*/  SHF.L.U32 R12, R33, 0x1, RZ ;  /* 0x00000001210c7819 */ /* 0x000fe400000006ff */
[----:B------:R-:W-:Y:S02]  /*07f0*/  IADD3.X R43, R113, UR5, RZ, P2, !PT ;  /* 0x00000005712b7c10 */ /* 0x000fe400097fe4ff */
[----:B------:R-:W-:Y:S02]  /*0800*/  IADD3 R48, P2, R104, UR4, RZ ;  /* 0x0000000468307c10 */ /* 0x000fe4000ff5e0ff */
[----:B------:R-:W-:Y:S01]  /*0810*/  SHF.L.U64.HI R8, R25, 0x1, R15 ;  /* 0x0000000119087819 */ /* 0x000fe2000001020f */
[----:B------:R-:W-:Y:S01]  /*0820*/  IMAD.SHL.U32 R15, R27, 0x2, RZ ;  /* 0x000000021b0f7824 */ /* 0x000fe200078e00ff */
[----:B------:R-:W-:-:S02]  /*0830*/  IADD3.X R49, R101, UR5, RZ, P2, !PT ;  /* 0x0000000565317c10 */ /* 0x000fc400097fe4ff */
[----:B------:R-:W-:Y:S02]  /*0840*/  IADD3 R60, P2, R12, UR4, RZ ;  /* 0x000000040c3c7c10 */ /* 0x000fe4000ff5e0ff */
[----:B------:R-:W-:Y:S02]  /*0850*/  SHF.L.U64.HI R6, R29, 0x1, R7 ;  /* 0x000000011d067819 */ /* 0x000fe40000010207 */
[----:B------:R-:W-:Y:S02]  /*0860*/  IADD3.X R61, R4, UR5, RZ, P2, !PT ;  /* 0x00000005043d7c10 */ /* 0x000fe400097fe4ff */
[----:B------:R-:W-:Y:S02]  /*0870*/  SHF.L.U64.HI R7, R27, 0x1, R13 ;  /* 0x000000011b077819 */ /* 0x000fe4000001020d */
[----:B------:R-:W-:Y:S01]  /*0880*/  IADD3 R74, P2, R15, UR4, RZ ;  /* 0x000000040f4a7c10 */ /* 0x000fe2000ff5e0ff */
[----:B------:R-:W-:-:S03]  /*0890*/  IMAD.SHL.U32 R116, R47, 0x2, RZ ;  /* 0x000000022f747824 */ /* 0x000fc600078e00ff */
[----:B------:R-:W-:Y:S02]  /*08a0*/  IADD3.X R75, R7, UR5, RZ, P2, !PT ;  /* 0x00000005074b7c10 */ /* 0x000fe400097fe4ff */
[----:B------:R-:W-:Y:S01]  /*08b0*/  IADD3 R94, P2, R94, UR10, RZ ;  /* 0x0000000a5e5e7c10 */ /* 0x000fe2000ff5e0ff */
[----:B------:R-:W-:Y:S01]  /*08c0*/  @!P1 FMUL R21, R21, 16777216 ;  /* 0x4b80000015159820 */ /* 0x000fe20000400000 */
[----:B------:R-:W-:Y:S01]  /*08d0*/  IADD3 R34, P3, R116, UR4, RZ ;  /* 0x0000000474227c10 */ /* 0x000fe2000ff7e0ff */
[----:B------:R-:W-:Y:S01]  /*08e0*/  @!P1 FMUL R26, R26, 16777216 ;  /* 0x4b8000001a1a9820 */ /* 0x000fe20000400000 */
[----:B------:R-:W-:Y:S02]  /*08f0*/  SHF.L.U32 R107, R41, 0x1, RZ ;  /* 0x00000001296b7819 */ /* 0x000fe400000006ff */
[----:B------:R-:W-:Y:S02]  /*0900*/  IADD3 R46, P1, R110, UR4, RZ ;  /* 0x000000046e2e7c10 */ /* 0x000fe4000ff3e0ff */
[----:B------:R-:W-:Y:S01]  /*0910*/  IADD3.X R95, R20, UR11, RZ, P2, !PT ;  /* 0x0000000b145f7c10 */ /* 0x000fe200097fe4ff */
[----:B------:R-:W-:Y:S01]  /*0920*/  IMAD.SHL.U32 R90, R35, 0x2, RZ ;  /* 0x00000002235a7824 */ /* 0x000fe200078e00ff */
[----:B------:R-:W-:-:S02]  /*0930*/  SHF.L.U32 R99, R37, 0x1, RZ ;  /* 0x0000000125637819 */ /* 0x000fc400000006ff */
[----:B------:R-:W-:Y:S02]  /*0940*/  ISETP.LT.AND P2, PT, R111, 0xc000, P0 ;  /* 0x0000c0006f00780c */ /* 0x000fe40000741270 */
[----:B------:R-:W-:Y:S01]  /*0950*/  IADD3.X R35, R115, UR5, RZ, P3, !PT ;  /* 0x0000000573237c10 */ /* 0x000fe20009ffe4ff */
[----:B------:R-:W-:Y:S01]  /*0960*/  IMAD.SHL.U32 R13, R31, 0x2, RZ ;  /* 0x000000021f0d7824 */ /* 0x000fe200078e00ff */
[----:B------:R-:W-:Y:S02]  /*0970*/  IADD3 R44, P3, R107, UR4, RZ ;  /* 0x000000046b2c7c10 */ /* 0x000fe4000ff7e0ff */
[----:B------:R-:W-:Y:S02]  /*0980*/  IADD3.X R47, R109, UR5, RZ, P1, !PT ;  /* 0x000000056d2f7c10 */ /* 0x000fe40008ffe4ff */
[----:B------:R-:W-:Y:S01]  /*0990*/  IADD3 R52, P1, R99, UR4, RZ ;  /* 0x0000000463347c10 */ /* 0x000fe2000ff3e0ff */
[----:B------:R1:W2:Y:S01]  /*09a0*/  MUFU.RCP R83, R21 ;  /* 0x0000001500537308 */ /* 0x0002a20000001000 */
[----:B------:R-:W-:-:S02]  /*09b0*/  SHF.L.U32 R82, R23, 0x1, RZ ;  /* 0x0000000117527819 */ /* 0x000fc400000006ff */
[----:B------:R-:W-:Y:S02]  /*09c0*/  CS2R R22, SRZ ;  /* 0x0000000000167805 */ /* 0x000fe4000001ff00 */
[----:B------:R-:W-:Y:S02]  /*09d0*/  IADD3.X R45, R106, UR5, RZ, P3, !PT ;  /* 0x000000056a2d7c10 */ /* 0x000fe40009ffe4ff */
[----:B------:R-:W-:Y:S02]  /*09e0*/  IADD3 R56, P3, R90, UR4, RZ ;  /* 0x000000045a387c10 */ /* 0x000fe4000ff7e0ff */
[----:B------:R-:W-:Y:S02]  /*09f0*/  IADD3.X R53, R98, UR5, RZ, P1, !PT ;  /* 0x0000000562357c10 */ /* 0x000fe40008ffe4ff */
[----:B-1----:R-:W-:Y:S02]  /*0a00*/  CS2R R20, SRZ ;  /* 0x0000000000147805 */ /* 0x002fe4000001ff00 */
[----:B------:R-:W-:-:S02]  /*0a10*/  SHF.L.U32 R14, R29, 0x1, RZ ;  /* 0x000000011d0e7819 */ /* 0x000fc400000006ff */
[----:B------:R-:W-:Y:S02]  /*0a20*/  IADD3 R64, P1, R13, UR4, RZ ;  /* 0x000000040d407c10 */ /* 0x000fe4000ff3e0ff */
[----:B------:R-:W-:Y:S01]  /*0a30*/  SHF.L.U32 R80, R25, 0x1, RZ ;  /* 0x0000000119507819 */ /* 0x000fe200000006ff */
[----:B------:R1:W4:Y:S01]  /*0a40*/  @P2 LDG.E.128 R20, desc[UR6][R34.64] ;  /* 0x0000000622142981 */ /* 0x000322000c1e1d00 */
[C---:B------:R-:W-:Y:S01]  /*0a50*/  SHF.L.U64.HI R9, R81.reuse, 0x1, R9 ;  /* 0x0000000151097819 */ /* 0x040fe20000010209 */
[----:B------:R-:W-:Y:S01]  /*0a60*/  IMAD.SHL.U32 R81, R81, 0x2, RZ ;  /* 0x0000000251517824 */ /* 0x000fe200078e00ff */
[----:B------:R-:W-:Y:S02]  /*0a70*/  IADD3.X R57, R89, UR5, RZ, P3, !PT ;  /* 0x0000000559397c10 */ /* 0x000fe40009ffe4ff */
[----:B------:R-:W-:Y:S02]  /*0a80*/  IADD3 R68, P3, R14, UR4, RZ ;  /* 0x000000040e447c10 */ /* 0x000fe4000ff7e0ff */
[----:B------:R-:W-:-:S02]  /*0a90*/  IADD3.X R65, R5, UR5, RZ, P1, !PT ;  /* 0x0000000505417c10 */ /* 0x000fc40008ffe4ff */
[----:B------:R-:W-:Y:S02]  /*0aa0*/  IADD3 R72, P1, R80, UR4, RZ ;  /* 0x0000000450487c10 */ /* 0x000fe4000ff3e0ff */
[----:B------:R-:W-:Y:S02]  /*0ab0*/  ISETP.LT.AND P6, PT, R105, 0xc000, P0 ;  /* 0x0000c0006900780c */ /* 0x000fe400007c1270 */
[----:B------:R-:W-:Y:S02]  /*0ac0*/  ISETP.LT.AND P4, PT, R100, 0xc000, P0 ;  /* 0x0000c0006400780c */ /* 0x000fe40000781270 */
[----:B------:R-:W-:Y:S02]  /*0ad0*/  IADD3.X R69, R6, UR5, RZ, P3, !PT ;  /* 0x0000000506457c10 */ /* 0x000fe40009ffe4ff */
[----:B------:R-:W-:Y:S02]  /*0ae0*/  IADD3 R102, P3, R81, UR4, RZ ;  /* 0x0000000451667c10 */ /* 0x000fe4000ff7e0ff */
[----:B------:R-:W-:-:S02]  /*0af0*/  IADD3.X R73, R8, UR5, RZ, P1, !PT ;  /* 0x0000000508497c10 */ /* 0x000fc40008ffe4ff */
[----:B------:R-:W-:Y:S02]  /*0b00*/  IADD3 R96, P1, R82, UR4, RZ ;  /* 0x0000000452607c10 */ /* 0x000fe4000ff3e0ff */
[----:B------:R-:W-:Y:S02]  /*0b10*/  CS2R R28, SRZ ;  /* 0x00000000001c7805 */ /* 0x000fe4000001ff00 */
[----:B------:R-:W-:Y:S02]  /*0b20*/  IADD3.X R103, R9, UR5, RZ, P3, !PT ;  /* 0x0000000509677c10 */ /* 0x000fe40009ffe4ff */
[----:B------:R-:W-:Y:S02]  /*0b30*/  CS2R R30, SRZ ;  /* 0x00000000001e7805 */ /* 0x000fe4000001ff00 */
[----:B------:R-:W-:Y:S02]  /*0b40*/  ISETP.LT.AND P3, PT, R108, 0xc000, P0 ;  /* 0x0000c0006c00780c */ /* 0x000fe40000761270 */
[----:B------:R-:W-:-:S02]  /*0b50*/  CS2R R32, SRZ ;  /* 0x0000000000207805 */ /* 0x000fc4000001ff00 */
[----:B------:R-:W-:Y:S02]  /*0b60*/  IADD3.X R97, R10, UR5, RZ, P1, !PT ;  /* 0x000000050a617c10 */ /* 0x000fe40008ffe4ff */
[----:B-1----:R-:W-:Y:S02]  /*0b70*/  CS2R R34, SRZ ;  /* 0x0000000000227805 */ /* 0x002fe4000001ff00 */
[----:B------:R-:W-:Y:S01]  /*0b80*/  ISETP.LT.AND P2, PT, R50, 0xc000, P0 ;  /* 0x0000c0003200780c */ /* 0x000fe20000741270 */
[----:B--2---:R-:W-:Y:S01]  /*0b90*/  FMUL R83, R83, R26 ;  /* 0x0000001a53537220 */ /* 0x004fe20000400000 */
[----:B------:R-:W-:Y:S01]  /*0ba0*/  IADD3 R92, P1, R92, UR10, RZ ;  /* 0x0000000a5c5c7c10 */ /* 0x000fe2000ff3e0ff */
[----:B------:R1:W2:Y:S01]  /*0bb0*/  @P6 LDG.E.128 R28, desc[UR6][R46.64] ;  /* 0x000000062e1c6981 */ /* 0x0002a2000c1e1d00 */
[----:B------:R-:W-:Y:S02]  /*0bc0*/  CS2R R26, SRZ ;  /* 0x00000000001a7805 */ /* 0x000fe4000001ff00 */
[----:B------:R-:W-:Y:S01]  /*0bd0*/  IADD3.X R93, R24, UR11, RZ, P1, !PT ;  /* 0x0000000b185d7c10 */ /* 0x000fe20008ffe4ff */
[----:B------:R5:W2:Y:S01]  /*0be0*/  @P4 LDG.E.128 R32, desc[UR6][R44.64] ;  /* 0x000000062c204981 */ /* 0x000aa2000c1e1d00 */
[----:B------:R-:W-:-:S02]  /*0bf0*/  ISETP.LT.AND P1, PT, R91, 0xc000, P0 ;  /* 0x0000c0005b00780c */ /* 0x000fc40000721270 */
[----:B------:R-:W-:Y:S02]  /*0c00*/  CS2R R24, SRZ ;  /* 0x0000000000187805 */ /* 0x000fe4000001ff00 */
[----:B------:R-:W-:Y:S02]  /*0c10*/  ISETP.LT.AND P6, PT, R62, 0xc000, P0 ;  /* 0x0000c0003e00780c */ /* 0x000fe400007c1270 */
[----:B-1----:R-:W-:Y:S02]  /*0c20*/  CS2R R46, SRZ ;  /* 0x00000000002e7805 */ /* 0x002fe4000001ff00 */
[----:B-----5:R-:W-:Y:S01]  /*0c30*/  CS2R R44, SRZ ;  /* 0x00000000002c7805 */ /* 0x020fe2000001ff00 */
[----:B------:R-:W5:Y:S01]  /*0c40*/  @P3 LDG.E.128 R24, desc[UR6][R42.64] ;  /* 0x000000062a183981 */ /* 0x000f62000c1e1d00 */
[----:B------:R-:W-:Y:S02]  /*0c50*/  CS2R R36, SRZ ;  /* 0x0000000000247805 */ /* 0x000fe4000001ff00 */
[----:B------:R-:W-:-:S02]  /*0c60*/  CS2R R38, SRZ ;  /* 0x0000000000267805 */ /* 0x000fc4000001ff00 */
[----:B------:R-:W-:Y:S02]  /*0c70*/  ISETP.LT.AND P4, PT, R58, 0xc000, P0 ;  /* 0x0000c0003a00780c */ /* 0x000fe40000781270 */
[----:B------:R-:W-:Y:S01]  /*0c80*/  CS2R R58, SRZ ;  /* 0x00000000003a7805 */ /* 0x000fe2000001ff00 */
[----:B------:R1:W2:Y:S01]  /*0c90*/  @P2 LDG.E.128 R44, desc[UR6][R56.64] ;  /* 0x00000006382c2981 */ /* 0x0002a2000c1e1d00 */
[----:B------:R-:W-:Y:S02]  /*0ca0*/  ISETP.LT.AND P3, PT, R54, 0xc000, P0 ;  /* 0x0000c0003600780c */ /* 0x000fe40000761270 */
[----:B------:R-:W-:Y:S01]  /*0cb0*/  P2R R84, PR, RZ, 0x40 ;  /* 0x00000040ff547803 */ /* 0x000fe20000000000 */
[----:B------:R0:W2:Y:S01]  /*0cc0*/  @P1 LDG.E.128 R36, desc[UR6][R48.64] ;  /* 0x0000000630241981 */ /* 0x0000a2000c1e1d00 */
[----:B-1----:R-:W-:Y:S02]  /*0cd0*/  CS2R R56, SRZ ;  /* 0x0000000000387805 */ /* 0x002fe4000001ff00 */
[----:B------:R-:W-:-:S02]  /*0ce0*/  ISETP.LT.AND P1, PT, R51, 0xc000, P0 ;  /* 0x0000c0003300780c */ /* 0x000fc40000721270 */
[----:B------:R-:W-:Y:S02]  /*0cf0*/  CS2R R50, SRZ ;  /* 0x0000000000327805 */ /* 0x000fe4000001ff00 */
[----:B0-----:R-:W-:Y:S01]  /*0d00*/  CS2R R48, SRZ ;  /* 0x0000000000307805 */ /* 0x001fe2000001ff00 */
[----:B------:R-:W2:Y:S01]  /*0d10*/  @P6 LDG.E.128 R56, desc[UR6][R68.64] ;  /* 0x0000000644386981 */ /* 0x000ea2000c1e1d00 */
[----:B------:R-:W-:Y:S02]  /*0d20*/  ISETP.LT.AND P6, PT, R66, 0xc000, P0 ;  /* 0x0000c0004200780c */ /* 0x000fe400007c1270 */
[----:B------:R-:W-:Y:S02]  /*0d30*/  CS2R R40, SRZ ;  /* 0x0000000000287805 */ /* 0x000fe4000001ff00 */
[----:B------:R-:W-:Y:S01]  /*0d40*/  CS2R R42, SRZ ;  /* 0x00000000002a7805 */ /* 0x000fe2000001ff00 */
[----:B------:R0:W2:Y:S01]  /*0d50*/  @P3 LDG.E.128 R48, desc[UR6][R60.64] ;  /* 0x000000063c303981 */ /* 0x0000a2000c1e1d00 */
[----:B------:R-:W-:-:S02]  /*0d60*/  CS2R R62, SRZ ;  /* 0x00000000003e7805 */ /* 0x000fc4000001ff00 */
[----:B------:R-:W-:Y:S02]  /*0d70*/  P2R R85, PR, RZ, 0x40 ;  /* 0x00000040ff557803 */ /* 0x000fe40000000000 */
[----:B------:R-:W-:Y:S01]  /*0d80*/  CS2R R54, SRZ ;  /* 0x0000000000367805 */ /* 0x000fe2000001ff00 */
[----:B------:R1:W2:Y:S01]  /*0d90*/  @P1 LDG.E.128 R40, desc[UR6][R52.64] ;  /* 0x0000000634281981 */ /* 0x0002a2000c1e1d00 */
[----:B0-----:R-:W-:Y:S02]  /*0da0*/  CS2R R60, SRZ ;  /* 0x00000000003c7805 */ /* 0x001fe4000001ff00 */
[----:B-1----:R-:W-:-:S04]  /*0db0*/  CS2R R52, SRZ ;  /* 0x0000000000347805 */ /* 0x002fc8000001ff00 */
[----:B------:R-:W2:Y:S01]  /*0dc0*/  @P6 LDG.E.128 R60, desc[UR6][R74.64] ;  /* 0x000000064a3c6981 */ /* 0x000ea2000c1e1d00 */
[----:B------:R-:W-:Y:S02]  /*0dd0*/  ISETP.LT.AND P6, PT, R70, 0xc000, P0 ;  /* 0x0000c0004600780c */ /* 0x000fe400007c1270 */
[----:B------:R-:W-:Y:S01]  /*0de0*/  CS2R R66, SRZ ;  /* 0x0000000000427805 */ /* 0x000fe2000001ff00 */
[----:B------:R0:W2:Y:S01]  /*0df0*/  @P4 LDG.E.128 R52, desc[UR6][R64.64] ;  /* 0x0000000640344981 */ /* 0x0000a2000c1e1d00 */
[----:B------:R-:W-:Y:S02]  /*0e00*/  P2R R86, PR, RZ, 0x40 ;  /* 0x00000040ff567803 */ /* 0x000fe40000000000 */
[----:B0-----:R-:W-:-:S07]  /*0e10*/  CS2R R64, SRZ ;  /* 0x0000000000407805 */ /* 0x001fce000001ff00 */
[----:B------:R0:W2:Y:S01]  /*0e20*/  @P6 LDG.E.128 R64, desc[UR6][R72.64] ;  /* 0x0000000648406981 */ /* 0x0000a2000c1e1d00 */
[----:B------:R-:W-:Y:S02]  /*0e30*/  ISETP.LT.AND P6, PT, R77, 0xc000, P0 ;  /* 0x0000c0004d00780c */ /* 0x000fe400007c1270 */
[----:B------:R-:W-:Y:S02]  /*0e40*/  CS2R R68, SRZ ;  /* 0x0000000000447805 */ /* 0x000fe4000001ff00 */
[----:B------:R-:W-:Y:S01]  /*0e50*/  CS2R R70, SRZ ;  /* 0x0000000000467805 */ /* 0x000fe2000001ff00 */
[-C--:B------:R-:W-:Y:S01]  /*0e60*/  FMUL R74, R87, R83.reuse ;  /* 0x00000053574a7220 */ /* 0x080fe20000400000 */
[-C--:B------:R-:W-:Y:S01]  /*0e70*/  FMUL R75, R76, R83.reuse ;  /* 0x000000534c4b7220 */ /* 0x080fe20000400000 */
[-C--:B------:R-:W-:Y:S01]  /*0e80*/  FMUL R78, R78, R83.reuse ;  /* 0x000000534e4e7220 */ /* 0x080fe20000400000 */
[----:B------:R-:W-:Y:S01]  /*0e90*/  FMUL R117, R120, R83 ;  /* 0x0000005378757220 */ /* 0x000fe20000400000 */
[----:B------:R-:W-:-:S04]  /*0ea0*/  P2R R87, PR, RZ, 0x40 ;  /* 0x00000040ff577803 */ /* 0x000fc80000000000 */
[----:B------:R3:W2:Y:S01]  /*0eb0*/  @P6 LDG.E.128 R68, desc[UR6][R102.64] ;  /* 0x0000000666446981 */ /* 0x0006a2000c1e1d00 */
[----:B0-----:R-:W-:Y:S01]  /*0ec0*/  F2FP.BF16.F32.PACK_AB R73, R75, R74 ;  /* 0x0000004a4b49723e */ /* 0x001fe200000010ff */
[-C--:B------:R-:W-:Y:S01]  /*0ed0*/  FMUL R124, R124, R83.reuse ;  /* 0x000000537c7c7220 */ /* 0x080fe20000400000 */
[----:B------:R-:W-:Y:S01]  /*0ee0*/  ISETP.LT.AND P6, PT, R88, 0xc000, P0 ;  /* 0x0000c0005800780c */ /* 0x000fe200007c1270 */
[-C--:B------:R-:W-:Y:S01]  /*0ef0*/  FMUL R79, R79, R83.reuse ;  /* 0x000000534f4f7220 */ /* 0x080fe20000400000 */
[-C--:B------:R-:W-:Y:S01]  /*0f00*/  FMUL R122, R122, R83.reuse ;  /* 0x000000537a7a7220 */ /* 0x080fe20000400000 */
[----:B------:R-:W-:Y:S01]  /*0f10*/  FMUL R77, R118, R83 ;  /* 0x00000053764d7220 */ /* 0x000fe20000400000 */
[----:B------:R-:W-:Y:S02]  /*0f20*/  F2FP.BF16.F32.PACK_AB R75, R117, R78 ;  /* 0x0000004e754b723e */ /* 0x000fe400000010ff */
[----:B------:R-:W-:Y:S02]  /*0f30*/  F2FP.BF16.F32.PACK_AB R72, R79, R124 ;  /* 0x0000007c4f48723e */ /* 0x000fe400000010ff */
[----:B------:R-:W-:-:S02]  /*0f40*/  CS2R R78, SRZ ;  /* 0x00000000004e7805 */ /* 0x000fc4000001ff00 */
[----:B------:R-:W-:Y:S02]  /*0f50*/  F2FP.BF16.F32.PACK_AB R74, R77, R122 ;  /* 0x0000007a4d4a723e */ /* 0x000fe400000010ff */
[----:B------:R-:W-:-:S06]  /*0f60*/  CS2R R76, SRZ ;  /* 0x00000000004c7805 */ /* 0x000fcc000001ff00 */
[----:B------:R0:W2:Y:S04]  /*0f70*/  @P6 LDG.E.128 R76, desc[UR6][R96.64] ;  /* 0x00000006604c6981 */ /* 0x0000a8000c1e1d00 */
[----:B------:R1:W-:Y:S01]  /*0f80*/  @P5 STG.E.128 desc[UR6][R94.64], R72 ;  /* 0x000000485e005986 */ /* 0x0003e2000c101d06 */
[C---:B---3--:R-:W-:Y:S02]  /*0f90*/  PRMT R103, R16.reuse, 0x7632, R103 ;  /* 0x0000763210677816 */ /* 0x048fe40000000067 */
[----:B------:R-:W-:-:S03]  /*0fa0*/  SHF.L.U32 R117, R16, 0x10, RZ ;  /* 0x0000001010757819 */ /* 0x000fc600000006ff */
[----:B------:R-:W-:Y:S01]  /*0fb0*/  IMAD.U32 R103, R103, 0x10000, RZ ;  /* 0x0001000067677824 */ /* 0x000fe200078e00ff */
[----:B------:R-:W-:-:S03]  /*0fc0*/  PRMT R119, R17, 0x7632, R119 ;  /* 0x0000763211777816 */ /* 0x000fc60000000077 */
[----:B------:R-:W-:Y:S01]  /*0fd0*/  FMUL R16, R103, R103 ;  /* 0x0000006767107220 */ /* 0x000fe20000400000 */
[----:B------:R-:W-:-:S03]  /*0fe0*/  IMAD.U32 R17, R17, 0x10000, RZ ;  /* 0x0001000011117824 */ /* 0x000fc600078e00ff */
[----:B------:R-:W-:Y:S01]  /*0ff0*/  FFMA R16, R117, R117, R16 ;  /* 0x0000007575107223 */ /* 0x000fe20000000010 */
[----:B------:R-:W-:-:S03]  /*1000*/  SHF.L.U32 R119, R119, 0x10, RZ ;  /* 0x0000001077777819 */ /* 0x000fc600000006ff */
[--C-:B------:R-:W-:Y:S01]  /*1010*/  FFMA R102, R17, R17, R16.reuse ;  /* 0x0000001111667223 */ /* 0x100fe20000000010 */
[C---:B------:R-:W-:Y:S01]  /*1020*/  PRMT R16, R18.reuse, 0x7632, R16 ;  /* 0x0000763212107816 */ /* 0x040fe20000000010 */
[----:B-1----:R-:W-:Y:S02]  /*1030*/  IMAD.U32 R75, R18, 0x10000, RZ ;  /* 0x00010000124b7824 */ /* 0x002fe400078e00ff */
[----:B------:R-:W-:Y:S01]  /*1040*/  FFMA R102, R119, R119, R102 ;  /* 0x0000007777667223 */ /* 0x000fe20000000066 */
[----:B------:R-:W-:-:S03]  /*1050*/  SHF.L.U32 R95, R16, 0x10, RZ ;  /* 0x00000010105f7819 */ /* 0x000fc600000006ff */
[----:B------:R-:W-:Y:S01]  /*1060*/  FFMA R102, R75, R75, R102 ;  /* 0x0000004b4b667223 */ /* 0x000fe20000000066 */
[C---:B0-----:R-:W-:Y:S01]  /*1070*/  PRMT R97, R19.reuse, 0x7632, R97 ;  /* 0x0000763213617816 */ /* 0x041fe20000000061 */
[----:B------:R-:W-:Y:S02]  /*1080*/  IMAD.U32 R19, R19, 0x10000, RZ ;  /* 0x0001000013137824 */ /* 0x000fe400078e00ff */
[----:B------:R-:W-:Y:S01]  /*1090*/  FFMA R102, R95, R95, R102 ;  /* 0x0000005f5f667223 */ /* 0x000fe20000000066 */
[----:B------:R-:W-:-:S03]  /*10a0*/  SHF.L.U32 R97, R97, 0x10, RZ ;  /* 0x0000001061617819 */ /* 0x000fc600000006ff */
[----:B------:R-:W-:-:S04]  /*10b0*/  FFMA R102, R19, R19, R102 ;  /* 0x0000001313667223 */ /* 0x000fc80000000066 */
[----:B------:R-:W-:-:S05]  /*10c0*/  FFMA R102, R97, R97, R102 ;  /* 0x0000006161667223 */ /* 0x000fca0000000066 */
[----:B------:R-:W0:Y:S02]  /*10d0*/  SHFL.BFLY PT, R73, R102, 0x8, 0x1f ;  /* 0x0d001f0066497f89 */ /* 0x000e2400000e0000 */
[----:B0-----:R-:W-:-:S05]  /*10e0*/  FADD R73, R102, R73 ;  /* 0x0000004966497221 */ /* 0x001fca0000000000 */
[----:B------:R-:W0:Y:S02]  /*10f0*/  SHFL.BFLY PT, R16, R73, 0x4, 0x1f ;  /* 0x0c801f0049107f89 */ /* 0x000e2400000e0000 */
[----:B0-----:R-:W-:-:S05]  /*1100*/  FADD R16, R73, R16 ;  /* 0x0000001049107221 */ /* 0x001fca0000000000 */
[----:B------:R-:W0:Y:S02]  /*1110*/  SHFL.BFLY PT, R121, R16, 0x2, 0x1f ;  /* 0x0c401f0010797f89 */ /* 0x000e2400000e0000 */
[----:B0-----:R-:W-:-:S05]  /*1120*/  FADD R121, R16, R121 ;  /* 0x0000007910797221 */ /* 0x001fca0000000000 */
[----:B------:R-:W0:Y:S02]  /*1130*/  SHFL.BFLY PT, R18, R121, 0x1, 0x1f ;  /* 0x0c201f0079127f89 */ /* 0x000e2400000e0000 */
[----:B0-----:R-:W-:-:S04]  /*1140*/  FADD R18, R121, R18 ;  /* 0x0000001279127221 */ /* 0x001fc80000000000 */
[----:B------:R-:W-:-:S04]  /*1150*/  FADD R18, R18, UR8 ;  /* 0x0000000812127e21 */ /* 0x000fc80008000000 */
[----:B------:R-:W0:Y:S01]  /*1160*/  MUFU.SQRT R94, R18 ;  /* 0x00000012005e7308 */ /* 0x000e220000002000 */
[----:B------:R-:W-:Y:S02]  /*1170*/  P2R R88, PR, RZ, 0x40 ;  /* 0x00000040ff587803 */ /* 0x000fe40000000000 */
[C---:B0-----:R-:W-:Y:S02]  /*1180*/  FSETP.GT.AND P5, PT, |R94|.reuse, 8.50705917302346158658e+37, PT ;  /* 0x7e8000005e00780b */ /* 0x041fe40003fa4200 */
[----:B------:R-:W-:-:S11]  /*1190*/  FSETP.GEU.AND P6, PT, |R94|, 1.175494350822287508e-38, PT ;  /* 0x008000005e00780b */ /* 0x000fd60003fce200 */
[----:B------:R-:W-:-:S04]  /*11a0*/  @P5 FMUL R94, R94, 0.25 ;  /* 0x3e8000005e5e5820 */ /* 0x000fc80000400000 */
[----:B------:R-:W-:-:S04]  /*11b0*/  @!P6 FMUL R94, R94, 16777216 ;  /* 0x4b8000005e5ee820 */ /* 0x000fc80000400000 */
[----:B------:R-:W0:Y:S01]  /*11c0*/  MUFU.RCP R74, R94 ;  /* 0x0000005e004a7308 */ /* 0x000e220000001000 */
[----:B------:R-:W-:-:S05]  /*11d0*/  FSEL R123, R11, 1, P5 ;  /* 0x3f8000000b7b7808 */ /* 0x000fca0002800000 */
[----:B------:R-:W-:-:S04]  /*11e0*/  @!P6 FMUL R123, R123, 16777216 ;  /* 0x4b8000007b7be820 */ /* 0x000fc80000400000 */
[----:B0-----:R-:W-:-:S04]  /*11f0*/  FMUL R74, R74, R123 ;  /* 0x0000007b4a4a7220 */ /* 0x001fc80000400000 */
[-C--:B------:R-:W-:Y:S01]  /*1200*/  FMUL R17, R17, R74.reuse ;  /* 0x0000004a11117220 */ /* 0x080fe20000400000 */
[-C--:B------:R-:W-:Y:S01]  /*1210*/  FMUL R18, R119, R74.reuse ;  /* 0x0000004a77127220 */ /* 0x080fe20000400000 */
[-C--:B------:R-:W-:Y:S01]  /*1220*/  FMUL R75, R75, R74.reuse ;  /* 0x0000004a4b4b7220 */ /* 0x080fe20000400000 */
[----:B------:R-:W-:-:S03]  /*1230*/  FMUL R96, R95, R74 ;  /* 0x0000004a5f607220 */ /* 0x000fc60000400000 */
[----:B------:R-:W-:Y:S02]  /*1240*/  F2FP.BF16.F32.PACK_AB R17, R18, R17 ;  /* 0x000000111211723e */ /* 0x000fe400000010ff */
[----:B------:R-:W-:Y:S02]  /*1250*/  F2FP.BF16.F32.PACK_AB R18, R96, R75 ;  /* 0x0000004b6012723e */ /* 0x000fe400000010ff */
[----:B----4-:R-:W-:Y:S02]  /*1260*/  PRMT R75, R20, 0x7632, R75 ;  /* 0x00007632144b7816 */ /* 0x010fe4000000004b */
[----:B------:R-:W-:-:S03]  /*1270*/  IADD3 R72, P5, R116, UR10, RZ ;  /* 0x0000000a74487c10 */ /* 0x000fc6000ffbe0ff */
[----:B------:R-:W-:Y:S01]  /*1280*/  IMAD.U32 R75, R75, 0x10000, RZ ;  /* 0x000100004b4b7824 */ /* 0x000fe200078e00ff */
[----:B------:R-:W-:Y:S02]  /*1290*/  IADD3.X R73, R115, UR11, RZ, P5, !PT ;  /* 0x0000000b73497c10 */ /* 0x000fe4000affe4ff */
[----:B------:R-:W-:Y:S02]  /*12a0*/  ISETP.LT.AND P5, PT, R114, 0xc000, P0 ;  /* 0x0000c0007200780c */ /* 0x000fe400007a1270 */
[----:B------:R-:W-:Y:S01]  /*12b0*/  SHF.L.U32 R95, R20, 0x10, RZ ;  /* 0x00000010145f7819 */ /* 0x000fe200000006ff */
[----:B------:R-:W-:Y:S01]  /*12c0*/  FMUL R20, R75, R75 ;  /* 0x0000004b4b147220 */ /* 0x000fe20000400000 */
[-C--:B------:R-:W-:Y:S01]  /*12d0*/  FMUL R16, R117, R74.reuse ;  /* 0x0000004a75107220 */ /* 0x080fe20000400000 */
[-C--:B------:R-:W-:Y:S01]  /*12e0*/  FMUL R103, R103, R74.reuse ;  /* 0x0000004a67677220 */ /* 0x080fe20000400000 */
[-C--:B------:R-:W-:Y:S01]  /*12f0*/  FMUL R19, R19, R74.reuse ;  /* 0x0000004a13137220 */ /* 0x080fe20000400000 */
[----:B------:R-:W-:Y:S01]  /*1300*/  FMUL R102, R97, R74 ;  /* 0x0000004a61667220 */ /* 0x000fe20000400000 */
[C---:B------:R-:W-:Y:S01]  /*1310*/  PRMT R97, R21.reuse, 0x7632, R97 ;  /* 0x0000763215617816 */ /* 0x040fe20000000061 */
[----:B------:R-:W-:-:S02]  /*1320*/  IMAD.U32 R21, R21, 0x10000, RZ ;  /* 0x0001000015157824 */ /* 0x000fc400078e00ff */
[----:B------:R-:W-:Y:S01]  /*1330*/  FFMA R20, R95, R95, R20 ;  /* 0x0000005f5f147223 */ /* 0x000fe20000000014 */
[----:B------:R-:W-:Y:S02]  /*1340*/  F2FP.BF16.F32.PACK_AB R16, R103, R16 ;  /* 0x000000106710723e */ /* 0x000fe400000010ff */
[----:B------:R-:W-:Y:S01]  /*1350*/  F2FP.BF16.F32.PACK_AB R19, R102, R19 ;  /* 0x000000136613723e */ /* 0x000fe200000010ff */
[--C-:B------:R-:W-:Y:S01]  /*1360*/  FFMA R94, R21, R21, R20.reuse ;  /* 0x00000015155e7223 */ /* 0x100fe20000000014 */
[----:B------:R-:W-:Y:S02]  /*1370*/  SHF.L.U32 R97, R97, 0x10, RZ ;  /* 0x0000001061617819 */ /* 0x000fe400000006ff */
[C---:B------:R-:W-:Y:S01]  /*1380*/  PRMT R20, R22.reuse, 0x7632, R20 ;  /* 0x0000763216147816 */ /* 0x040fe20000000014 */
[----:B------:R0:W-:Y:S02]  /*1390*/  @P5 STG.E.128 desc[UR6][R92.64], R16 ;  /* 0x000000105c005986 */ /* 0x0001e4000c101d06 */
[----:B------:R-:W-:Y:S01]  /*13a0*/  FFMA R94, R97, R97, R94 ;  /* 0x00000061615e7223 */ /* 0x000fe2000000005e */
[----:B0-----:R-:W-:Y:S01]  /*13b0*/  IMAD.U32 R17, R22, 0x10000, RZ ;  /* 0x0001000016117824 */ /* 0x001fe200078e00ff */
[----:B------:R-:W-:-:S03]  /*13c0*/  SHF.L.U32 R19, R20, 0x10, RZ ;  /* 0x0000001014137819 */ /* 0x000fc600000006ff */
[----:B------:R-:W-:Y:S01]  /*13d0*/  FFMA R94, R17, R17, R94 ;  /* 0x00000011115e7223 */ /* 0x000fe2000000005e */
[C---:B------:R-:W-:Y:S01]  /*13e0*/  PRMT R93, R23.reuse, 0x7632, R93 ;  /* 0x00007632175d7816 */ /* 0x040fe2000000005d */
        /* <DEDUP_REMOVED lines=14> */
[----:B------:R-:W0:Y:S02]  /*14d0*/  MUFU.SQRT R22, R18 ;  /* 0x0000001200167308 */ /* 0x000e240000002000 */
[C---:B0-----:R-:W-:Y:S02]  /*14e0*/  FSETP.GT.AND P6, PT, |R22|.reuse, 8.50705917302346158658e+37, PT ;  /* 0x7e8000001600780b */ /* 0x041fe40003fc4200 */
[----:B------:R-:W-:-:S11]  /*14f0*/  FSETP.GEU.AND P5, PT, |R22|, 1.175494350822287508e-38, PT ;  /* 0x008000001600780b */ /* 0x000fd60003fae200 */
[----:B------:R-:W-:-:S04]  /*1500*/  @P6 FMUL R22, R22, 0.25 ;  /* 0x3e80000016166820 */ /* 0x000fc80000400000 */
[----:B------:R-:W-:-:S04]  /*1510*/  @!P5 FMUL R22, R22, 16777216 ;  /* 0x4b8000001616d820 */ /* 0x000fc80000400000 */
[----:B------:R5:W0:Y:S01]  /*1520*/  MUFU.RCP R20, R22 ;  /* 0x0000001600147308 */ /* 0x000a220000001000 */
[----:B------:R-:W-:-:S05]  /*1530*/  FSEL R103, R11, 1, P6 ;  /* 0x3f8000000b677808 */ /* 0x000fca0003000000 */
[----:B------:R-:W-:Y:S01]  /*1540*/  @!P5 FMUL R103, R103, 16777216 ;  /* 0x4b8000006767d820 */ /* 0x000fe20000400000 */
[----:B-----5:R-:W-:Y:S02]  /*1550*/  PRMT R22, R24, 0x7632, R22 ;  /* 0x0000763218167816 */ /* 0x020fe40000000016 */
[----:B------:R-:W-:Y:S01]  /*1560*/  IADD3 R112, P6, R112, UR10, RZ ;  /* 0x0000000a70707c10 */ /* 0x000fe2000ffde0ff */
[----:B0-----:R-:W-:Y:S02]  /*1570*/  FMUL R20, R20, R103 ;  /* 0x0000006714147220 */ /* 0x001fe40000400000 */
[----:B------:R-:W-:Y:S02]  /*1580*/  IMAD.U32 R22, R22, 0x10000, RZ ;  /* 0x0001000016167824 */ /* 0x000fe400078e00ff */
[-C--:B------:R-:W-:Y:S01]  /*1590*/  FMUL R21, R21, R20.reuse ;  /* 0x0000001415157220 */ /* 0x080fe20000400000 */
[-C--:B------:R-:W-:Y:S01]  /*15a0*/  FMUL R18, R97, R20.reuse ;  /* 0x0000001461127220 */ /* 0x080fe20000400000 */
[-C--:B------:R-:W-:Y:S01]  /*15b0*/  FMUL R92, R17, R20.reuse ;  /* 0x00000014115c7220 */ /* 0x080fe20000400000 */
[-C--:B------:R-:W-:Y:S01]  /*15c0*/  FMUL R19, R19, R20.reuse ;  /* 0x0000001413137220 */ /* 0x080fe20000400000 */
[-C--:B------:R-:W-:Y:S01]  /*15d0*/  FMUL R23, R23, R20.reuse ;  /* 0x0000001417177220 */ /* 0x080fe20000400000 */
[----:B------:R-:W-:Y:S01]  /*15e0*/  FMUL R94, R93, R20 ;  /* 0x000000145d5e7220 */ /* 0x000fe20000400000 */
[----:B------:R-:W-:Y:S01]  /*15f0*/  F2FP.BF16.F32.PACK_AB R17, R18, R21 ;  /* 0x000000151211723e */ /* 0x000fe200000010ff */
[----:B------:R-:W-:Y:S01]  /*1600*/  FMUL R21, R22, R22 ;  /* 0x0000001616157220 */ /* 0x000fe20000400000 */
[----:B------:R-:W-:-:S02]  /*1610*/  SHF.L.U32 R24, R24, 0x10, RZ ;  /* 0x0000001018187819 */ /* 0x000fc400000006ff */
[----:B------:R-:W-:Y:S02]  /*1620*/  IADD3.X R113, R113, UR11, RZ, P6, !PT ;  /* 0x0000000b71717c10 */ /* 0x000fe4000b7fe4ff */
[----:B------:R-:W-:Y:S02]  /*1630*/  ISETP.LT.AND P6, PT, R111, 0xc000, P0 ;  /* 0x0000c0006f00780c */ /* 0x000fe400007c1270 */
[----:B------:R-:W-:Y:S02]  /*1640*/  F2FP.BF16.F32.PACK_AB R18, R19, R92 ;  /* 0x0000005c1312723e */ /* 0x000fe400000010ff */
[----:B------:R-:W-:Y:S01]  /*1650*/  F2FP.BF16.F32.PACK_AB R19, R94, R23 ;  /* 0x000000175e13723e */ /* 0x000fe200000010ff */
[-C--:B------:R-:W-:Y:S01]  /*1660*/  FMUL R16, R95, R20.reuse ;  /* 0x000000145f107220 */ /* 0x080fe20000400000 */
[----:B------:R-:W-:Y:S01]  /*1670*/  PRMT R94, R25, 0x7632, R94 ;  /* 0x00007632195e7816 */ /* 0x000fe2000000005e */
[----:B------:R-:W-:Y:S01]  /*1680*/  FMUL R75, R75, R20 ;  /* 0x000000144b4b7220 */ /* 0x000fe20000400000 */
[----:B------:R-:W-:-:S02]  /*1690*/  IMAD.U32 R92, R25, 0x10000, RZ ;  /* 0x00010000195c7824 */ /* 0x000fc400078e00ff */
[----:B------:R-:W-:Y:S01]  /*16a0*/  FFMA R21, R24, R24, R21 ;  /* 0x0000001818157223 */ /* 0x000fe20000000015 */
[----:B------:R-:W-:Y:S02]  /*16b0*/  SHF.L.U32 R94, R94, 0x10, RZ ;  /* 0x000000105e5e7819 */ /* 0x000fe400000006ff */
[----:B------:R-:W-:Y:S01]  /*16c0*/  F2FP.BF16.F32.PACK_AB R16, R75, R16 ;  /* 0x000000104b10723e */ /* 0x000fe200000010ff */
[--C-:B------:R-:W-:Y:S01]  /*16d0*/  FFMA R23, R92, R92, R21.reuse ;  /* 0x0000005c5c177223 */ /* 0x100fe20000000015 */
[C---:B------:R-:W-:Y:S01]  /*16e0*/  PRMT R21, R26.reuse, 0x7632, R21 ;  /* 0x000076321a157816 */ /* 0x040fe20000000015 */
[----:B------:R-:W-:Y:S02]  /*16f0*/  IMAD.U32 R26, R26, 0x10000, RZ ;  /* 0x000100001a1a7824 */ /* 0x000fe400078e00ff */
[----:B------:R-:W-:Y:S01]  /*1700*/  FFMA R23, R94, R94, R23 ;  /* 0x0000005e5e177223 */ /* 0x000fe20000000017 */
[----:B------:R0:W-:Y:S03]  /*1710*/  @P6 STG.E.128 desc[UR6][R72.64], R16 ;  /* 0x0000001048006986 */ /* 0x0001e6000c101d06 */
[----:B------:R-:W-:Y:S01]  /*1720*/  FFMA R23, R26, R26, R23 ;  /* 0x0000001a1a177223 */ /* 0x000fe20000000017 */
[----:B0-----:R-:W-:Y:S01]  /*1730*/  SHF.L.U32 R18, R21, 0x10, RZ ;  /* 0x0000001015127819 */ /* 0x001fe200000006ff */
[C---:B------:R-:W-:Y:S01]  /*1740*/  IMAD.U32 R72, R27.reuse, 0x10000, RZ ;  /* 0x000100001b487824 */ /* 0x040fe200078e00ff */
[----:B------:R-:W-:-:S03]  /*1750*/  PRMT R16, R27, 0x7632, R16 ;  /* 0x000076321b107816 */ /* 0x000fc60000000010 */
        /* <DEDUP_REMOVED lines=18> */
[----:B------:R-:W0:Y:S01]  /*1880*/  MUFU.RCP R21, R25 ;  /* 0x0000001900157308 */ /* 0x000e220000001000 */
[----:B------:R-:W-:-:S05]  /*1890*/  FSEL R96, R11, 1, P6 ;  /* 0x3f8000000b607808 */ /* 0x000fca0003000000 */
[----:B------:R-:W-:Y:S01]  /*18a0*/  @!P5 FMUL R96, R96, 16777216 ;  /* 0x4b8000006060d820 */ /* 0x000fe20000400000 */
[----:B------:R-:W-:-:S03]  /*18b0*/  IADD3 R110, P6, R110, UR10, RZ ;  /* 0x0000000a6e6e7c10 */ /* 0x000fc6000ffde0ff */
[----:B0-----:R-:W-:-:S04]  /*18c0*/  FMUL R21, R21, R96 ;  /* 0x0000006015157220 */ /* 0x001fc80000400000 */
[-C--:B------:R-:W-:Y:S01]  /*18d0*/  FMUL R24, R24, R21.reuse ;  /* 0x0000001518187220 */ /* 0x080fe20000400000 */
[-C--:B------:R-:W-:Y:S01]  /*18e0*/  FMUL R17, R22, R21.reuse ;  /* 0x0000001516117220 */ /* 0x080fe20000400000 */
[-C--:B------:R-:W-:Y:S01]  /*18f0*/  FMUL R92, R92, R21.reuse ;  /* 0x000000155c5c7220 */ /* 0x080fe20000400000 */
[-C--:B------:R-:W-:Y:S01]  /*1900*/  FMUL R19, R94, R21.reuse ;  /* 0x000000155e137220 */ /* 0x080fe20000400000 */
[-C--:B------:R-:W-:Y:S01]  /*1910*/  FMUL R72, R72, R21.reuse ;  /* 0x0000001548487220 */ /* 0x080fe20000400000 */
[----:B------:R-:W-:Y:S01]  /*1920*/  FMUL R27, R16, R21 ;  /* 0x00000015101b7220 */ /* 0x000fe20000400000 */
[----:B--2---:R-:W-:Y:S02]  /*1930*/  PRMT R22, R28, 0x7632, R22 ;  /* 0x000076321c167816 */ /* 0x004fe40000000016 */
[----:B------:R-:W-:Y:S02]  /*1940*/  F2FP.BF16.F32.PACK_AB R16, R17, R24 ;  /* 0x000000181110723e */ /* 0x000fe400000010ff */
[----:B------:R-:W-:-:S02]  /*1950*/  F2FP.BF16.F32.PACK_AB R17, R19, R92 ;  /* 0x0000005c1311723e */ /* 0x000fc400000010ff */
[----:B------:R-:W-:Y:S01]  /*1960*/  F2FP.BF16.F32.PACK_AB R19, R27, R72 ;  /* 0x000000481b13723e */ /* 0x000fe200000010ff */
[----:B------:R-:W-:Y:S01]  /*1970*/  IMAD.U32 R27, R22, 0x10000, RZ ;  /* 0x00010000161b7824 */ /* 0x000fe200078e00ff */
[----:B------:R-:W-:Y:S02]  /*1980*/  IADD3.X R111, R109, UR11, RZ, P6, !PT ;  /* 0x0000000b6d6f7c10 */ /* 0x000fe4000b7fe4ff */
[----:B------:R-:W-:Y:S01]  /*1990*/  ISETP.LT.AND P6, PT, R108, 0xc000, P0 ;  /* 0x0000c0006c00780c */ /* 0x000fe200007c1270 */
[----:B------:R-:W-:Y:S01]  /*19a0*/  FMUL R24, R27, R27 ;  /* 0x0000001b1b187220 */ /* 0x000fe20000400000 */
[----:B------:R-:W-:Y:S01]  /*19b0*/  SHF.L.U32 R25, R28, 0x10, RZ ;  /* 0x000000101c197819 */ /* 0x000fe200000006ff */
[-C--:B------:R-:W-:Y:S01]  /*19c0*/  FMUL R26, R26, R21.reuse ;  /* 0x000000151a1a7220 */ /* 0x080fe20000400000 */
[----:B------:R-:W-:Y:S01]  /*19d0*/  FMUL R23, R18, R21 ;  /* 0x0000001512177220 */ /* 0x000fe20000400000 */
[C---:B------:R-:W-:Y:S01]  /*19e0*/  PRMT R22, R29.reuse, 0x7632, R22 ;  /* 0x000076321d167816 */ /* 0x040fe20000000016 */
[----:B------:R-:W-:-:S02]  /*19f0*/  IMAD.U32 R29, R29, 0x10000, RZ ;  /* 0x000100001d1d7824 */ /* 0x000fc400078e00ff */
[----:B------:R-:W-:Y:S01]  /*1a00*/  FFMA R24, R25, R25, R24 ;  /* 0x0000001919187223 */ /* 0x000fe20000000018 */
[----:B------:R-:W-:Y:S02]  /*1a10*/  F2FP.BF16.F32.PACK_AB R18, R23, R26 ;  /* 0x0000001a1712723e */ /* 0x000fe400000010ff */
[----:B------:R-:W-:Y:S01]  /*1a20*/  SHF.L.U32 R73, R22, 0x10, RZ ;  /* 0x0000001016497819 */ /* 0x000fe200000006ff */
[----:B------:R-:W-:Y:S01]  /*1a30*/  FFMA R24, R29, R29, R24 ;  /* 0x0000001d1d187223 */ /* 0x000fe20000000018 */
        /* <DEDUP_REMOVED lines=33> */
[-C--:B------:R-:W-:Y:S01]  /*1c50*/  FMUL R25, R17, R24.reuse ;  /* 0x0000001811197220 */ /* 0x080fe20000400000 */
[----:B------:R-:W-:-:S03]  /*1c60*/  FMUL R28, R19, R24 ;  /* 0x00000018131c7220 */ /* 0x000fc60000400000 */
[----:B------:R-:W-:Y:S02]  /*1c70*/  F2FP.BF16.F32.PACK_AB R17, R18, R29 ;  /* 0x0000001d1211723e */ /* 0x000fe400000010ff */
[----:B------:R-:W-:Y:S02]  /*1c80*/  F2FP.BF16.F32.PACK_AB R18, R28, R25 ;  /* 0x000000191c12723e */ /* 0x000fe400000010ff */
[----:B------:R-:W-:Y:S01]  /*1c90*/  PRMT R25, R32, 0x7632, R25 ;  /* 0x0000763220197816 */ /* 0x000fe20000000019 */
[----:B------:R-:W-:Y:S01]  /*1ca0*/  FMUL R27, R27, R24 ;  /* 0x000000181b1b7220 */ /* 0x000fe20000400000 */
[----:B------:R-:W-:-:S03]  /*1cb0*/  IADD3 R22, P6, R107, UR10, RZ ;  /* 0x0000000a6b167c10 */ /* 0x000fc6000ffde0ff */
[----:B------:R-:W-:Y:S01]  /*1cc0*/  IMAD.U32 R26, R25, 0x10000, RZ ;  /* 0x00010000191a7824 */ /* 0x000fe200078e00ff */
[----:B------:R-:W-:Y:S02]  /*1cd0*/  F2FP.BF16.F32.PACK_AB R16, R27, R16 ;  /* 0x000000101b10723e */ /* 0x000fe400000010ff */
[----:B------:R-:W-:Y:S01]  /*1ce0*/  SHF.L.U32 R32, R32, 0x10, RZ ;  /* 0x0000001020207819 */ /* 0x000fe200000006ff */
[----:B------:R-:W-:Y:S01]  /*1cf0*/  FMUL R27, R26, R26 ;  /* 0x0000001a1a1b7220 */ /* 0x000fe20000400000 */
[----:B------:R-:W-:Y:S01]  /*1d00*/  IADD3.X R23, R106, UR11, RZ, P6, !PT ;  /* 0x0000000b6a177c10 */ /* 0x000fe2000b7fe4ff */
[-C--:B------:R-:W-:Y:S01]  /*1d10*/  FMUL R19, R31, R24.reuse ;  /* 0x000000181f137220 */ /* 0x080fe20000400000 */
[----:B------:R-:W-:Y:S01]  /*1d20*/  FMUL R30, R75, R24 ;  /* 0x000000184b1e7220 */ /* 0x000fe20000400000 */
[----:B------:R-:W-:Y:S01]  /*1d30*/  ISETP.LT.AND P6, PT, R105, 0xc000, P0 ;  /* 0x0000c0006900780c */ /* 0x000fe200007c1270 */
[C---:B------:R-:W-:Y:S01]  /*1d40*/  IMAD.U32 R28, R33.reuse, 0x10000, RZ ;  /* 0x00010000211c7824 */ /* 0x040fe200078e00ff */
[----:B------:R-:W-:Y:S01]  /*1d50*/  PRMT R25, R33, 0x7632, R25 ;  /* 0x0000763221197816 */ /* 0x000fe20000000019 */
[----:B------:R-:W-:Y:S01]  /*1d60*/  FFMA R27, R32, R32, R27 ;  /* 0x00000020201b7223 */ /* 0x000fe2000000001b */
[----:B------:R-:W-:-:S02]  /*1d70*/  F2FP.BF16.F32.PACK_AB R19, R30, R19 ;  /* 0x000000131e13723e */ /* 0x000fc400000010ff */
[----:B------:R-:W-:Y:S01]  /*1d80*/  SHF.L.U32 R30, R25, 0x10, RZ ;  /* 0x00000010191e7819 */ /* 0x000fe200000006ff */
[----:B------:R-:W-:Y:S01]  /*1d90*/  FFMA R27, R28, R28, R27 ;  /* 0x0000001c1c1b7223 */ /* 0x000fe2000000001b */
[C---:B------:R-:W-:Y:S01]  /*1da0*/  PRMT R25, R34.reuse, 0x7632, R25 ;  /* 0x0000763222197816 */ /* 0x040fe20000000019 */
[----:B------:R-:W-:Y:S02]  /*1db0*/  IMAD.U32 R34, R34, 0x10000, RZ ;  /* 0x0001000022227824 */ /* 0x000fe400078e00ff */
[----:B------:R-:W-:Y:S02]  /*1dc0*/  FFMA R27, R30, R30, R27 ;  /* 0x0000001e1e1b7223 */ /* 0x000fe4000000001b */
[----:B------:R0:W-:Y:S02]  /*1dd0*/  @P6 STG.E.128 desc[UR6][R110.64], R16 ;  /* 0x000000106e006986 */ /* 0x0001e4000c101d06 */
[----:B------:R-:W-:Y:S01]  /*1de0*/  FFMA R27, R34, R34, R27 ;  /* 0x00000022221b7223 */ /* 0x000fe2000000001b */
[----:B------:R-:W-:Y:S01]  /*1df0*/  IMAD.U32 R72, R35, 0x10000, RZ ;  /* 0x0001000023487824 */ /* 0x000fe200078e00ff */
[----:B0-----:R-:W-:-:S02]  /*1e00*/  SHF.L.U32 R18, R25, 0x10, RZ ;  /* 0x0000001019127819 */ /* 0x001fc400000006ff */
        /* <DEDUP_REMOVED lines=30> */
[----:B------:R-:W-:Y:S02]  /*1ff0*/  PRMT R26, R36, 0x7632, R26 ;  /* 0x00007632241a7816 */ /* 0x000fe4000000001a */
        /* <DEDUP_REMOVED lines=50> */
[----:B------:R-:W-:Y:S01]  /*2320*/  FMUL R32, R23, R22 ;  /* 0x0000001617207220 */ /* 0x000fe20000400000 */
[----:B------:R-:W-:Y:S02]  /*2330*/  PRMT R23, R40, 0x7632, R23 ;  /* 0x0000763228177816 */ /* 0x000fe40000000017 */
[----:B------:R-:W-:Y:S02]  /*2340*/  F2FP.BF16.F32.PACK_AB R17, R18, R37 ;  /* 0x000000251211723e */ /* 0x000fe400000010ff */
[----:B------:R-:W-:Y:S01]  /*2350*/  F2FP.BF16.F32.PACK_AB R18, R19, R28 ;  /* 0x0000001c1312723e */ /* 0x000fe200000010ff */
[----:B------:R-:W-:Y:S01]  /*2360*/  IMAD.U32 R28, R23, 0x10000, RZ ;  /* 0x00010000171c7824 */ /* 0x000fe200078e00ff */
[----:B------:R-:W-:Y:S01]  /*2370*/  IADD3 R26, P6, R99, UR10, RZ ;  /* 0x0000000a631a7c10 */ /* 0x000fe2000ffde0ff */
[----:B------:R-:W-:Y:S01]  /*2380*/  FMUL R16, R29, R22 ;  /* 0x000000161d107220 */ /* 0x000fe20000400000 */
[----:B------:R-:W-:Y:S01]  /*2390*/  SHF.L.U32 R40, R40, 0x10, RZ ;  /* 0x0000001028287819 */ /* 0x000fe200000006ff */
[----:B------:R-:W-:Y:S01]  /*23a0*/  FMUL R29, R28, R28 ;  /* 0x0000001c1c1d7220 */ /* 0x000fe20000400000 */
[----:B------:R-:W-:Y:S01]  /*23b0*/  IADD3.X R27, R98, UR11, RZ, P6, !PT ;  /* 0x0000000b621b7c10 */ /* 0x000fe2000b7fe4ff */
[-C--:B------:R-:W-:Y:S01]  /*23c0*/  FMUL R39, R39, R22.reuse ;  /* 0x0000001627277220 */ /* 0x080fe20000400000 */
[----:B------:R-:W-:Y:S01]  /*23d0*/  ISETP.LT.AND P6, PT, R91, 0xc000, P0 ;  /* 0x0000c0005b00780c */ /* 0x000fe200007c1270 */
[----:B------:R-:W-:Y:S01]  /*23e0*/  FMUL R31, R31, R22 ;  /* 0x000000161f1f7220 */ /* 0x000fe20000400000 */
[C---:B------:R-:W-:Y:S01]  /*23f0*/  PRMT R23, R41.reuse, 0x7632, R23 ;  /* 0x0000763229177816 */ /* 0x040fe20000000017 */
[----:B------:R-:W-:Y:S01]  /*2400*/  FFMA R29, R40, R40, R29 ;  /* 0x00000028281d7223 */ /* 0x000fe2000000001d */
[----:B------:R-:W-:-:S02]  /*2410*/  SHF.L.U32 R30, R41, 0x10, RZ ;  /* 0x00000010291e7819 */ /* 0x000fc400000006ff */
[----:B------:R-:W-:Y:S01]  /*2420*/  F2FP.BF16.F32.PACK_AB R19, R32, R39 ;  /* 0x000000272013723e */ /* 0x000fe200000010ff */
[----:B------:R-:W-:Y:S01]  /*2430*/  IMAD.U32 R32, R23, 0x10000, RZ ;  /* 0x0001000017207824 */ /* 0x000fe200078e00ff */
[----:B------:R-:W-:Y:S01]  /*2440*/  F2FP.BF16.F32.PACK_AB R16, R31, R16 ;  /* 0x000000101f10723e */ /* 0x000fe200000010ff */
[----:B------:R-:W-:Y:S01]  /*2450*/  FFMA R29, R30, R30, R29 ;  /* 0x0000001e1e1d7223 */ /* 0x000fe2000000001d */
[C---:B------:R-:W-:Y:S02]  /*2460*/  PRMT R23, R42.reuse, 0x7632, R23 ;  /* 0x000076322a177816 */ /* 0x040fe40000000017 */
[----:B------:R-:W-:Y:S01]  /*2470*/  SHF.L.U32 R42, R42, 0x10, RZ ;  /* 0x000000102a2a7819 */ /* 0x000fe200000006ff */
[----:B------:R-:W-:Y:S01]  /*2480*/  FFMA R29, R32, R32, R29 ;  /* 0x00000020201d7223 */ /* 0x000fe2000000001d */
[----:B------:R0:W-:Y:S03]  /*2490*/  @P6 STG.E.128 desc[UR6][R104.64], R16 ;  /* 0x0000001068006986 */ /* 0x0001e6000c101d06 */
        /* <DEDUP_REMOVED lines=35> */
[----:B------:R-:W-:Y:S02]  /*26d0*/  F2FP.BF16.F32.PACK_AB R19, R33, R34 ;  /* 0x000000222113723e */ /* 0x000fe400000010ff */
[----:B------:R-:W-:Y:S01]  /*26e0*/  SHF.L.U32 R33, R28, 0x10, RZ ;  /* 0x000000101c217819 */ /* 0x000fe200000006ff */
[----:B------:R-:W-:Y:S02]  /*26f0*/  IMAD.U32 R31, R44, 0x10000, RZ ;  /* 0x000100002c1f7824 */ /* 0x000fe400078e00ff */
[-C--:B------:R-:W-:Y:S01]  /*2700*/  FMUL R42, R42, R23.reuse ;  /* 0x000000172a2a7220 */ /* 0x080fe20000400000 */
[----:B------:R-:W-:Y:S01]  /*2710*/  FMUL R29, R18, R23 ;  /* 0x00000017121d7220 */ /* 0x000fe20000400000 */
[----:B------:R-:W-:Y:S01]  /*2720*/  FMUL R30, R33, R33 ;  /* 0x00000021211e7220 */ /* 0x000fe20000400000 */
[C---:B------:R-:W-:Y:S02]  /*2730*/  PRMT R28, R45.reuse, 0x7632, R28 ;  /* 0x000076322d1c7816 */ /* 0x040fe4000000001c */
[----:B------:R-:W-:Y:S01]  /*2740*/  SHF.L.U32 R45, R45, 0x10, RZ ;  /* 0x000000102d2d7819 */ /* 0x000fe200000006ff */
[----:B------:R-:W-:Y:S01]  /*2750*/  FFMA R30, R31, R31, R30 ;  /* 0x0000001f1f1e7223 */ /* 0x000fe2000000001e */
[----:B------:R-:W-:-:S02]  /*2760*/  F2FP.BF16.F32.PACK_AB R18, R29, R42 ;  /* 0x0000002a1d12723e */ /* 0x000fc400000010ff */
        /* <DEDUP_REMOVED lines=8> */
[C---:B------:R-:W-:Y:S02]  /*27f0*/  PRMT R16, R47.reuse, 0x7632, R16 ;  /* 0x000076322f107816 */ /* 0x040fe40000000010 */
[----:B------:R-:W-:Y:S01]  /*2800*/  SHF.L.U32 R47, R47, 0x10, RZ ;  /* 0x000000102f2f7819 */ /* 0x000fe200000006ff */
[----:B------:R-:W-:Y:S02]  /*2810*/  FFMA R30, R19, R19, R30 ;  /* 0x00000013131e7223 */ /* 0x000fe4000000001e */
[----:B------:R-:W-:Y:S02]  /*2820*/  IMAD.U32 R27, R16, 0x10000, RZ ;  /* 0x00010000101b7824 */ /* 0x000fe400078e00ff */
        /* <DEDUP_REMOVED lines=13> */
[----:B------:R-:W-:Y:S02]  /*2900*/  FSETP.GEU.AND P1, PT, |R26|, 1.175494350822287508e-38, PT ;  /* 0x008000001a00780b */ /* 0x000fe40003f2e200 */
[----:B------:R-:W-:-:S09]  /*2910*/  FSEL R39, R11, 1, P5 ;  /* 0x3f8000000b277808 */ /* 0x000fd20002800000 */
[----:B------:R-:W-:Y:S01]  /*2920*/  @P5 FMUL R26, R26, 0.25 ;  /* 0x3e8000001a1a5820 */ /* 0x000fe20000400000 */
[----:B------:R-:W-:-:S03]  /*2930*/  IADD3 R28, P5, R12, UR10, RZ ;  /* 0x0000000a0c1c7c10 */ /* 0x000fc6000ffbe0ff */
[----:B------:R-:W-:-:S04]  /*2940*/  @!P1 FMUL R26, R26, 16777216 ;  /* 0x4b8000001a1a9820 */ /* 0x000fc80000400000 */
[----:B------:R-:W0:Y:S01]  /*2950*/  MUFU.RCP R12, R26 ;  /* 0x0000001a000c7308 */ /* 0x000e220000001000 */
[----:B------:R-:W-:Y:S01]  /*2960*/  @!P1 FMUL R39, R39, 16777216 ;  /* 0x4b80000027279820 */ /* 0x000fe20000400000 */
[----:B------:R-:W-:-:S03]  /*2970*/  IADD3.X R29, R4, UR11, RZ, P5, !PT ;  /* 0x0000000b041d7c10 */ /* 0x000fc6000affe4ff */
[----:B0-----:R-:W-:-:S04]  /*2980*/  FMUL R12, R12, R39 ;  /* 0x000000270c0c7220 */ /* 0x001fc80000400000 */
[-C--:B------:R-:W-:Y:S01]  /*2990*/  FMUL R45, R45, R12.reuse ;  /* 0x0000000c2d2d7220 */ /* 0x080fe20000400000 */
[-C--:B------:R-:W-:Y:S01]  /*29a0*/  FMUL R4, R35, R12.reuse ;  /* 0x0000000c23047220 */ /* 0x080fe20000400000 */
[----:B------:R-:W-:-:S04]  /*29b0*/  FMUL R18, R17, R12 ;  /* 0x0000000c11127220 */ /* 0x000fc80000400000 */
[----:B------:R-:W-:Y:S02]  /*29c0*/  F2FP.BF16.F32.PACK_AB R17, R4, R45 ;  /* 0x0000002d0411723e */ /* 0x000fe400000010ff */
[----:B------:R-:W-:Y:S01]  /*29d0*/  PRMT R4, R48, 0x7632, R4 ;  /* 0x0000763230047816 */ /* 0x000fe20000000004 */
[----:B------:R-:W-:-:S03]  /*29e0*/  FMUL R16, R31, R12 ;  /* 0x0000000c1f107220 */ /* 0x000fc60000400000 */
[----:B------:R-:W-:Y:S01]  /*29f0*/  SHF.L.U32 R31, R4, 0x10, RZ ;  /* 0x00000010041f7819 */ /* 0x000fe200000006ff */
[-C--:B------:R-:W-:Y:S01]  /*2a00*/  FMUL R30, R27, R12.reuse ;  /* 0x0000000c1b1e7220 */ /* 0x080fe20000400000 */
[-C--:B------:R-:W-:Y:S01]  /*2a10*/  FMUL R19, R19, R12.reuse ;  /* 0x0000000c13137220 */ /* 0x080fe20000400000 */
[----:B------:R-:W-:Y:S01]  /*2a20*/  SHF.L.U32 R27, R48, 0x10, RZ ;  /* 0x00000010301b7819 */ /* 0x000fe200000006ff */
[-C--:B------:R-:W-:Y:S01]  /*2a30*/  FMUL R33, R33, R12.reuse ;  /* 0x0000000c21217220 */ /* 0x080fe20000400000 */
[----:B------:R-:W-:Y:S01]  /*2a40*/  FMUL R47, R47, R12 ;  /* 0x0000000c2f2f7220 */ /* 0x000fe20000400000 */
[----:B------:R-:W-:Y:S01]  /*2a50*/  FMUL R26, R31, R31 ;  /* 0x0000001f1f1a7220 */ /* 0x000fe20000400000 */
[----:B------:R-:W-:Y:S02]  /*2a60*/  IADD3 R90, P6, R90, UR10, RZ ;  /* 0x0000000a5a5a7c10 */ /* 0x000fe4000ffde0ff */
[C---:B------:R-:W-:Y:S01]  /*2a70*/  PRMT R4, R49.reuse, 0x7632, R4 ;  /* 0x0000763231047816 */ /* 0x040fe20000000004 */
[----:B------:R-:W-:Y:S01]  /*2a80*/  IMAD.U32 R49, R49, 0x10000, RZ ;  /* 0x0001000031317824 */ /* 0x000fe200078e00ff */
[----:B------:R-:W-:Y:S01]  /*2a90*/  F2FP.BF16.F32.PACK_AB R18, R19, R18 ;  /* 0x000000121312723e */ /* 0x000fe200000010ff */
[----:B------:R-:W-:Y:S01]  /*2aa0*/  FFMA R26, R27, R27, R26 ;  /* 0x0000001b1b1a7223 */ /* 0x000fe2000000001a */
[----:B------:R-:W-:-:S02]  /*2ab0*/  IADD3.X R91, R89, UR11, RZ, P6, !PT ;  /* 0x0000000b595b7c10 */ /* 0x000fc4000b7fe4ff */
[----:B------:R-:W-:Y:S02]  /*2ac0*/  F2FP.BF16.F32.PACK_AB R16, R33, R16 ;  /* 0x000000102110723e */ /* 0x000fe400000010ff */
[----:B------:R-:W-:Y:S01]  /*2ad0*/  F2FP.BF16.F32.PACK_AB R19, R30, R47 ;  /* 0x0000002f1e13723e */ /* 0x000fe200000010ff */
[----:B------:R-:W-:Y:S01]  /*2ae0*/  FFMA R26, R49, R49, R26 ;  /* 0x00000031311a7223 */ /* 0x000fe2000000001a */
[----:B------:R-:W-:Y:S02]  /*2af0*/  SHF.L.U32 R33, R4, 0x10, RZ ;  /* 0x0000001004217819 */ /* 0x000fe400000006ff */
[C---:B------:R-:W-:Y:S01]  /*2b00*/  PRMT R4, R50.reuse, 0x7632, R4 ;  /* 0x0000763232047816 */ /* 0x040fe20000000004 */
[----:B------:R0:W-:Y:S02]  /*2b10*/  @P2 STG.E.128 desc[UR6][R90.64], R16 ;  /* 0x000000105a002986 */ /* 0x0001e4000c101d06 */
[----:B------:R-:W-:Y:S01]  /*2b20*/  FFMA R26, R33, R33, R26 ;  /* 0x00000021211a7223 */ /* 0x000fe2000000001a */
[----:B0-----:R-:W-:Y:S01]  /*2b30*/  SHF.L.U32 R17, R50, 0x10, RZ ;  /* 0x0000001032117819 */ /* 0x001fe200000006ff */
[----:B------:R-:W-:Y:S01]  /*2b40*/  IMAD.U32 R19, R4, 0x10000, RZ ;  /* 0x0001000004137824 */ /* 0x000fe200078e00ff */
[----:B------:R-:W-:-:S03]  /*2b50*/  PRMT R4, R51, 0x7632, R4 ;  /* 0x0000763233047816 */ /* 0x000fc60000000004 */
[----:B------:R-:W-:Y:S01]  /*2b60*/  FFMA R26, R17, R17, R26 ;  /* 0x00000011111a7223 */ /* 0x000fe2000000001a */
[----:B------:R-:W-:-:S03]  /*2b70*/  SHF.L.U32 R51, R51, 0x10, RZ ;  /* 0x0000001033337819 */ /* 0x000fc600000006ff */
        /* <DEDUP_REMOVED lines=10> */
[----:B------:R-:W0:Y:S01]  /*2c20*/  SHFL.BFLY PT, R37, R16, 0x1, 0x1f ;  /* 0x0c201f0010257f89 */ /* 0x000e2200000e0000 */
[----:B------:R-:W-:-:S05]  /*2c30*/  PRMT R35, R52, 0x7632, R35 ;  /* 0x0000763234237816 */ /* 0x000fca0000000023 */
[----:B------:R-:W-:Y:S01]  /*2c40*/  IMAD.U32 R35, R35, 0x10000, RZ ;  /* 0x0001000023237824 */ /* 0x000fe200078e00ff */
[----:B------:R-:W-:-:S03]  /*2c50*/  PRMT R39, R53, 0x7632, R39 ;  /* 0x0000763235277816 */ /* 0x000fc60000000027 */
[----:B------:R-:W-:Y:S01]  /*2c60*/  FMUL R4, R35, R35 ;  /* 0x0000002323047220 */ /* 0x000fe20000400000 */
[----:B------:R-:W-:Y:S01]  /*2c70*/  SHF.L.U32 R53, R53, 0x10, RZ ;  /* 0x0000001035357819 */ /* 0x000fe200000006ff */
[----:B0-----:R-:W-:-:S04]  /*2c80*/  FADD R37, R16, R37 ;  /* 0x0000002510257221 */ /* 0x001fc80000000000 */
[----:B------:R-:W-:Y:S01]  /*2c90*/  FADD R18, R37, UR8 ;  /* 0x0000000825127e21 */ /* 0x000fe20008000000 */
[----:B------:R-:W-:Y:S01]  /*2ca0*/  SHF.L.U32 R37, R52, 0x10, RZ ;  /* 0x0000001034257819 */ /* 0x000fe200000006ff */
[----:B------:R-:W-:-:S04]  /*2cb0*/  IMAD.U32 R39, R39, 0x10000, RZ ;  /* 0x0001000027277824 */ /* 0x000fc800078e00ff */
[----:B------:R-:W-:Y:S01]  /*2cc0*/  FFMA R4, R37, R37, R4 ;  /* 0x0000002525047223 */ /* 0x000fe20000000004 */
[----:B------:R-:W-:-:S03]  /*2cd0*/  PRMT R43, R54, 0x7632, R43 ;  /* 0x00007632362b7816 */ /* 0x000fc6000000002b */
[----:B------:R-:W-:Y:S01]  /*2ce0*/  FFMA R4, R53, R53, R4 ;  /* 0x0000003535047223 */ /* 0x000fe20000000004 */
[----:B------:R-:W-:-:S03]  /*2cf0*/  SHF.L.U32 R41, R54, 0x10, RZ ;  /* 0x0000001036297819 */ /* 0x000fc600000006ff */
[----:B------:R-:W-:Y:S01]  /*2d00*/  FFMA R4, R39, R39, R4 ;  /* 0x0000002727047223 */ /* 0x000fe20000000004 */
        /* <DEDUP_REMOVED lines=10> */
[----:B------:R-:W0:Y:S01]  /*2db0*/  SHFL.BFLY PT, R16, R73, 0x4, 0x1f ;  /* 0x0c801f0049107f89 */ /* 0x000e2200000e0000 */
[----:B------:R-:W1:Y:S01]  /*2dc0*/  MUFU.SQRT R30, R18 ;  /* 0x00000012001e7308 */ /* 0x000e620000002000 */
[----:B0-----:R-:W-:-:S05]  /*2dd0*/  FADD R16, R73, R16 ;  /* 0x0000001049107221 */ /* 0x001fca0000000000 */
[----:B------:R-:W0:Y:S01]  /*2de0*/  SHFL.BFLY PT, R75, R16, 0x2, 0x1f ;  /* 0x0c401f00104b7f89 */ /* 0x000e2200000e0000 */
[C---:B-1----:R-:W-:Y:S02]  /*2df0*/  FSETP.GT.AND P2, PT, |R30|.reuse, 8.50705917302346158658e+37, PT ;  /* 0x7e8000001e00780b */ /* 0x042fe40003f44200 */
[----:B------:R-:W-:-:S11]  /*2e00*/  FSETP.GEU.AND P1, PT, |R30|, 1.175494350822287508e-38, PT ;  /* 0x008000001e00780b */ /* 0x000fd60003f2e200 */
[----:B------:R-:W-:Y:S01]  /*2e10*/  @P2 FMUL R30, R30, 0.25 ;  /* 0x3e8000001e1e2820 */ /* 0x000fe20000400000 */
[----:B0-----:R-:W-:-:S03]  /*2e20*/  FADD R75, R16, R75 ;  /* 0x0000004b104b7221 */ /* 0x001fc60000000000 */
[----:B------:R-:W-:Y:S02]  /*2e30*/  @!P1 FMUL R30, R30, 16777216 ;  /* 0x4b8000001e1e9820 */ /* 0x000fe40000400000 */
[----:B------:R-:W0:Y:S02]  /*2e40*/  SHFL.BFLY PT, R18, R75, 0x1, 0x1f ;  /* 0x0c201f004b127f89 */ /* 0x000e2400000e0000 */
[----:B------:R1:W2:Y:S01]  /*2e50*/  MUFU.RCP R26, R30 ;  /* 0x0000001e001a7308 */ /* 0x0002a20000001000 */
[----:B------:R-:W-:-:S05]  /*2e60*/  FSEL R89, R11, 1, P2 ;  /* 0x3f8000000b597808 */ /* 0x000fca0001000000 */
[----:B------:R-:W-:Y:S01]  /*2e70*/  @!P1 FMUL R89, R89, 16777216 ;  /* 0x4b80000059599820 */ /* 0x000fe20000400000 */
[----:B-1----:R-:W-:Y:S02]  /*2e80*/  IADD3 R30, P1, R13, UR10, RZ ;  /* 0x0000000a0d1e7c10 */ /* 0x002fe4000ff3e0ff */
[----:B------:R-:W-:Y:S01]  /*2e90*/  PRMT R13, R56, 0x7632, R13 ;  /* 0x00007632380d7816 */ /* 0x000fe2000000000d */
[----:B--2---:R-:W-:-:S03]  /*2ea0*/  FMUL R26, R26, R89 ;  /* 0x000000591a1a7220 */ /* 0x004fc60000400000 */
[----:B------:R-:W-:Y:S01]  /*2eb0*/  SHF.L.U32 R13, R13, 0x10, RZ ;  /* 0x000000100d0d7819 */ /* 0x000fe200000006ff */
[----:B0-----:R-:W-:Y:S01]  /*2ec0*/  FADD R18, R75, R18 ;  /* 0x000000124b127221 */ /* 0x001fe20000000000 */
[-C--:B------:R-:W-:Y:S01]  /*2ed0*/  FMUL R16, R27, R26.reuse ;  /* 0x0000001a1b107220 */ /* 0x080fe20000400000 */
[-C--:B------:R-:W-:Y:S02]  /*2ee0*/  FMUL R31, R31, R26.reuse ;  /* 0x0000001a1f1f7220 */ /* 0x080fe40000400000 */
[----:B------:R-:W-:Y:S01]  /*2ef0*/  FADD R18, R18, UR8 ;  /* 0x0000000812127e21 */ /* 0x000fe20008000000 */
[-C--:B------:R-:W-:Y:S01]  /*2f00*/  FMUL R49, R49, R26.reuse ;  /* 0x0000001a31317220 */ /* 0x080fe20000400000 */
[----:B------:R-:W-:Y:S01]  /*2f10*/  FMUL R4, R33, R26 ;  /* 0x0000001a21047220 */ /* 0x000fe20000400000 */
[----:B------:R-:W-:Y:S01]  /*2f20*/  F2FP.BF16.F32.PACK_AB R16, R31, R16 ;  /* 0x000000101f10723e */ /* 0x000fe200000010ff */
[----:B------:R0:W1:Y:S01]  /*2f30*/  MUFU.SQRT R34, R18 ;  /* 0x0000001200227308 */ /* 0x0000620000002000 */
[-C--:B------:R-:W-:Y:S01]  /*2f40*/  FMUL R19, R19, R26.reuse ;  /* 0x0000001a13137220 */ /* 0x080fe20000400000 */
[----:B------:R-:W-:Y:S01]  /*2f50*/  IADD3.X R31, R5, UR11, RZ, P1, !PT ;  /* 0x0000000b051f7c10 */ /* 0x000fe20008ffe4ff */
[-C--:B------:R-:W-:Y:S01]  /*2f60*/  FMUL R51, R51, R26.reuse ;  /* 0x0000001a33337220 */ /* 0x080fe20000400000 */
[----:B------:R-:W-:Y:S01]  /*2f70*/  FMUL R32, R47, R26 ;  /* 0x0000001a2f207220 */ /* 0x000fe20000400000 */
[----:B------:R-:W-:-:S02]  /*2f80*/  IMAD.U32 R56, R56, 0x10000, RZ ;  /* 0x0001000038387824 */ /* 0x000fc400078e00ff */
[----:B------:R-:W-:Y:S01]  /*2f90*/  FMUL R5, R13, R13 ;  /* 0x0000000d0d057220 */ /* 0x000fe20000400000 */
[----:B0-----:R-:W-:Y:S01]  /*2fa0*/  FMUL R18, R17, R26 ;  /* 0x0000001a11127220 */ /* 0x001fe20000400000 */
[C---:B------:R-:W-:Y:S02]  /*2fb0*/  PRMT R27, R57.reuse, 0x7632, R27 ;  /* 0x00007632391b7816 */ /* 0x040fe4000000001b */
[----:B------:R-:W-:Y:S01]  /*2fc0*/  F2FP.BF16.F32.PACK_AB R17, R4, R49 ;  /* 0x000000310411723e */ /* 0x000fe200000010ff */
[----:B------:R-:W-:Y:S01]  /*2fd0*/  FFMA R4, R56, R56, R5 ;  /* 0x0000003838047223 */ /* 0x000fe20000000005 */
[----:B------:R-:W-:Y:S02]  /*2fe0*/  SHF.L.U32 R57, R57, 0x10, RZ ;  /* 0x0000001039397819 */ /* 0x000fe400000006ff */
[----:B------:R-:W-:Y:S02]  /*2ff0*/  F2FP.BF16.F32.PACK_AB R18, R19, R18 ;  /* 0x000000121312723e */ /* 0x000fe400000010ff */
[----:B------:R-:W-:Y:S01]  /*3000*/  F2FP.BF16.F32.PACK_AB R19, R32, R51 ;  /* 0x000000332013723e */ /* 0x000fe200000010ff */
[----:B------:R-:W-:Y:S01]  /*3010*/  FFMA R4, R57, R57, R4 ;  /* 0x0000003939047223 */ /* 0x000fe20000000004 */
[----:B------:R-:W-:-:S03]  /*3020*/  SHF.L.U32 R27, R27, 0x10, RZ ;  /* 0x000000101b1b7819 */ /* 0x000fc600000006ff */
[----:B------:R0:W-:Y:S02]  /*3030*/  @P3 STG.E.128 desc[UR6][R28.64], R16 ;  /* 0x000000101c003986 */ /* 0x0001e4000c101d06 */
[----:B------:R-:W-:Y:S01]  /*3040*/  FFMA R5, R27, R27, R4 ;  /* 0x0000001b1b057223 */ /* 0x000fe20000000004 */
[C---:B0-----:R-:W-:Y:S01]  /*3050*/  PRMT R28, R58.reuse, 0x7632, R28 ;  /* 0x000076323a1c7816 */ /* 0x041fe2000000001c */
[----:B------:R-:W-:-:S03]  /*3060*/  IMAD.U32 R58, R58, 0x10000, RZ ;  /* 0x000100003a3a7824 */ /* 0x000fc600078e00ff */
[----:B------:R-:W-:Y:S01]  /*3070*/  SHF.L.U32 R28, R28, 0x10, RZ ;  /* 0x000000101c1c7819 */ /* 0x000fe200000006ff */
        /* <DEDUP_REMOVED lines=9> */
[----:B------:R-:W0:Y:S01]  /*3110*/  SHFL.BFLY PT, R16, R5, 0x4, 0x1f ;  /* 0x0c801f0005107f89 */ /* 0x000e2200000e0000 */
[C---:B-1----:R-:W-:Y:S02]  /*3120*/  FSETP.GT.AND P2, PT, |R34|.reuse, 8.50705917302346158658e+37, PT ;  /* 0x7e8000002200780b */ /* 0x042fe40003f44200 */
[----:B------:R-:W-:Y:S01]  /*3130*/  FSETP.GEU.AND P5, PT, |R34|, 1.175494350822287508e-38, PT ;  /* 0x008000002200780b */ /* 0x000fe20003fae200 */
[----:B0-----:R-:W-:-:S05]  /*3140*/  FADD R16, R5, R16 ;  /* 0x0000001005107221 */ /* 0x001fca0000000000 */
[----:B------:R-:W0:Y:S05]  /*3150*/  SHFL.BFLY PT, R17, R16, 0x2, 0x1f ;  /* 0x0c401f0010117f89 */ /* 0x000e2a00000e0000 */
[----:B------:R-:W-:-:S04]  /*3160*/  @P2 FMUL R34, R34, 0.25 ;  /* 0x3e80000022222820 */ /* 0x000fc80000400000 */
[----:B------:R-:W-:-:S04]  /*3170*/  @!P5 FMUL R34, R34, 16777216 ;  /* 0x4b8000002222d820 */ /* 0x000fc80000400000 */
[----:B------:R-:W1:Y:S01]  /*3180*/  MUFU.RCP R32, R34 ;  /* 0x0000002200207308 */ /* 0x000e620000001000 */
[----:B------:R-:W-:Y:S01]  /*3190*/  FSEL R73, R11, 1, P2 ;  /* 0x3f8000000b497808 */ /* 0x000fe20001000000 */
[----:B0-----:R-:W-:-:S05]  /*31a0*/  FADD R17, R16, R17 ;  /* 0x0000001110117221 */ /* 0x001fca0000000000 */
[----:B------:R-:W0:Y:S01]  /*31b0*/  SHFL.BFLY PT, R18, R17, 0x1, 0x1f ;  /* 0x0c201f0011127f89 */ /* 0x000e2200000e0000 */
[----:B------:R-:W-:-:S04]  /*31c0*/  @!P5 FMUL R73, R73, 16777216 ;  /* 0x4b8000004949d820 */ /* 0x000fc80000400000 */
[----:B-1----:R-:W-:-:S04]  /*31d0*/  FMUL R32, R32, R73 ;  /* 0x0000004920207220 */ /* 0x002fc80000400000 */
[-C--:B------:R-:W-:Y:S01]  /*31e0*/  FMUL R37, R37, R32.reuse ;  /* 0x0000002025257220 */ /* 0x080fe20000400000 */
[----:B------:R-:W-:-:S05]  /*31f0*/  FMUL R4, R35, R32 ;  /* 0x0000002023047220 */ /* 0x000fca0000400000 */
[----:B------:R-:W-:Y:S02]  /*3200*/  F2FP.BF16.F32.PACK_AB R16, R4, R37 ;  /* 0x000000250410723e */ /* 0x000fe400000010ff */
[----:B------:R-:W-:Y:S01]  /*3210*/  IADD3 R4, P1, R14, UR10, RZ ;  /* 0x0000000a0e047c10 */ /* 0x000fe2000ff3e0ff */
[-C--:B------:R-:W-:Y:S01]  /*3220*/  FMUL R53, R53, R32.reuse ;  /* 0x0000002035357220 */ /* 0x080fe20000400000 */
[-C--:B------:R-:W-:Y:S02]  /*3230*/  FMUL R36, R39, R32.reuse ;  /* 0x0000002027247220 */ /* 0x080fe40000400000 */
[----:B------:R-:W-:Y:S01]  /*3240*/  IADD3.X R5, R6, UR11, RZ, P1, !PT ;  /* 0x0000000b06057c10 */ /* 0x000fe20008ffe4ff */
[----:B0-----:R-:W-:Y:S01]  /*3250*/  FADD R18, R17, R18 ;  /* 0x0000001211127221 */ /* 0x001fe20000000000 */
[----:B------:R-:W-:Y:S01]  /*3260*/  PRMT R6, R60, 0x7632, R6 ;  /* 0x000076323c067816 */ /* 0x000fe20000000006 */
[-C--:B------:R-:W-:Y:S01]  /*3270*/  FMUL R41, R41, R32.reuse ;  /* 0x0000002029297220 */ /* 0x080fe20000400000 */
[-C--:B------:R-:W-:Y:S01]  /*3280*/  FMUL R38, R43, R32.reuse ;  /* 0x000000202b267220 */ /* 0x080fe20000400000 */
[----:B------:R-:W-:Y:S01]  /*3290*/  FADD R18, R18, UR8 ;  /* 0x0000000812127e21 */ /* 0x000fe20008000000 */
[-C--:B------:R-:W-:Y:S01]  /*32a0*/  FMUL R19, R55, R32.reuse ;  /* 0x0000002037137220 */ /* 0x080fe20000400000 */
[----:B------:R-:W-:Y:S01]  /*32b0*/  FMUL R34, R45, R32 ;  /* 0x000000202d227220 */ /* 0x000fe20000400000 */
[----:B------:R-:W-:Y:S01]  /*32c0*/  SHF.L.U32 R6, R6, 0x10, RZ ;  /* 0x0000001006067819 */ /* 0x000fe200000006ff */
[----:B------:R0:W1:Y:S01]  /*32d0*/  MUFU.SQRT R33, R18 ;  /* 0x0000001200217308 */ /* 0x0000620000002000 */
[----:B------:R-:W-:-:S02]  /*32e0*/  F2FP.BF16.F32.PACK_AB R17, R36, R53 ;  /* 0x000000352411723e */ /* 0x000fc400000010ff */
[----:B------:R-:W-:Y:S01]  /*32f0*/  F2FP.BF16.F32.PACK_AB R19, R34, R19 ;  /* 0x000000132213723e */ /* 0x000fe200000010ff */
[----:B------:R-:W-:Y:S01]  /*3300*/  FMUL R35, R6, R6 ;  /* 0x0000000606237220 */ /* 0x000fe20000400000 */
[----:B------:R-:W-:Y:S02]  /*3310*/  SHF.L.U32 R60, R60, 0x10, RZ ;  /* 0x000000103c3c7819 */ /* 0x000fe400000006ff */
[----:B0-----:R-:W-:-:S05]  /*3320*/  F2FP.BF16.F32.PACK_AB R18, R38, R41 ;  /* 0x000000292612723e */ /* 0x001fca00000010ff */
[----:B------:R0:W-:Y:S02]  /*3330*/  @P4 STG.E.128 desc[UR6][R30.64], R16 ;  /* 0x000000101e004986 */ /* 0x0001e4000c101d06 */
[C---:B0-----:R-:W-:Y:S01]  /*3340*/  PRMT R18, R61.reuse, 0x7632, R18 ;  /* 0x000076323d127816 */ /* 0x041fe20000000012 */
[----:B------:R-:W-:Y:S02]  /*3350*/  IMAD.U32 R61, R61, 0x10000, RZ ;  /* 0x000100003d3d7824 */ /* 0x000fe400078e00ff */
[----:B------:R-:W-:Y:S01]  /*3360*/  FFMA R16, R60, R60, R35 ;  /* 0x0000003c3c107223 */ /* 0x000fe20000000023 */
[----:B------:R-:W-:-:S03]  /*3370*/  SHF.L.U32 R18, R18, 0x10, RZ ;  /* 0x0000001012127819 */ /* 0x000fc600000006ff */
[----:B------:R-:W-:Y:S01]  /*3380*/  FFMA R17, R61, R61, R16 ;  /* 0x0000003d3d117223 */ /* 0x000fe20000000010 */
[C---:B------:R-:W-:Y:S02]  /*3390*/  PRMT R19, R62.reuse, 0x7632, R19 ;  /* 0x000076323e137816 */ /* 0x040fe40000000013 */
[----:B------:R-:W-:Y:S01]  /*33a0*/  SHF.L.U32 R62, R62, 0x10, RZ ;  /* 0x000000103e3e7819 */ /* 0x000fe200000006ff */
[----:B------:R-:W-:Y:S02]  /*33b0*/  FFMA R17, R18, R18, R17 ;  /* 0x0000001212117223 */ /* 0x000fe40000000011 */
[----:B------:R-:W-:Y:S02]  /*33c0*/  IMAD.U32 R19, R19, 0x10000, RZ ;  /* 0x0001000013137824 */ /* 0x000fe400078e00ff */
[----:B------:R-:W-:Y:S01]  /*33d0*/  FFMA R16, R62, R62, R17 ;  /* 0x0000003e3e107223 */ /* 0x000fe20000000011 */
[C---:B------:R-:W-:Y:S02]  /*33e0*/  PRMT R30, R63.reuse, 0x7632, R30 ;  /* 0x000076323f1e7816 */ /* 0x040fe4000000001e */
[----:B------:R-:W-:Y:S01]  /*33f0*/  SHF.L.U32 R63, R63, 0x10, RZ ;  /* 0x000000103f3f7819 */ /* 0x000fe200000006ff */
        /* <DEDUP_REMOVED lines=8> */
[----:B------:R-:W0:Y:S01]  /*3480*/  SHFL.BFLY PT, R34, R35, 0x2, 0x1f ;  /* 0x0c401f0023227f89 */ /* 0x000e2200000e0000 */
[C---:B------:R-:W-:Y:S02]  /*3490*/  PRMT R31, R64.reuse, 0x7632, R31 ;  /* 0x00007632401f7816 */ /* 0x040fe4000000001f */
[----:B------:R-:W-:-:S03]  /*34a0*/  SHF.L.U32 R64, R64, 0x10, RZ ;  /* 0x0000001040407819 */ /* 0x000fc600000006ff */
[----:B------:R-:W-:Y:S02]  /*34b0*/  IMAD.U32 R31, R31, 0x10000, RZ ;  /* 0x000100001f1f7824 */ /* 0x000fe400078e00ff */
[----:B0-----:R-:W-:-:S05]  /*34c0*/  FADD R37, R35, R34 ;  /* 0x0000002223257221 */ /* 0x001fca0000000000 */
[----:B------:R-:W0:Y:S01]  /*34d0*/  SHFL.BFLY PT, R34, R37, 0x1, 0x1f ;  /* 0x0c201f0025227f89 */ /* 0x000e2200000e0000 */
[----:B------:R-:W-:Y:S01]  /*34e0*/  FMUL R17, R31, R31 ;  /* 0x0000001f1f117220 */ /* 0x000fe20000400000 */
[C---:B------:R-:W-:Y:S02]  /*34f0*/  PRMT R35, R65.reuse, 0x7632, R35 ;  /* 0x0000763241237816 */ /* 0x040fe40000000023 */
[----:B------:R-:W-:Y:S01]  /*3500*/  SHF.L.U32 R65, R65, 0x10, RZ ;  /* 0x0000001041417819 */ /* 0x000fe200000006ff */
[----:B------:R-:W-:Y:S02]  /*3510*/  FFMA R16, R64, R64, R17 ;  /* 0x0000004040107223 */ /* 0x000fe40000000011 */
[----:B------:R-:W-:Y:S02]  /*3520*/  IMAD.U32 R35, R35, 0x10000, RZ ;  /* 0x0001000023237824 */ /* 0x000fe400078e00ff */
[----:B------:R-:W-:-:S04]  /*3530*/  FFMA R16, R65, R65, R16 ;  /* 0x0000004141107223 */ /* 0x000fc80000000010 */
[----:B------:R-:W-:Y:S01]  /*3540*/  FFMA R17, R35, R35, R16 ;  /* 0x0000002323117223 */ /* 0x000fe20000000010 */
[----:B0-----:R-:W-:Y:S01]  /*3550*/  FADD R34, R37, R34 ;  /* 0x0000002225227221 */ /* 0x001fe20000000000 */
[C---:B------:R-:W-:Y:S02]  /*3560*/  PRMT R37, R66.reuse, 0x7632, R37 ;  /* 0x0000763242257816 */ /* 0x040fe40000000025 */
[----:B------:R-:W-:Y:S01]  /*3570*/  SHF.L.U32 R66, R66, 0x10, RZ ;  /* 0x0000001042427819 */ /* 0x000fe200000006ff */
[----:B------:R-:W-:Y:S01]  /*3580*/  FADD R38, R34, UR8 ;  /* 0x0000000822267e21 */ /* 0x000fe20008000000 */
[----:B------:R-:W-:-:S03]  /*3590*/  SHF.L.U32 R37, R37, 0x10, RZ ;  /* 0x0000001025257819 */ /* 0x000fc600000006ff */
[----:B------:R-:W-:Y:S01]  /*35a0*/  FFMA R16, R66, R66, R17 ;  /* 0x0000004242107223 */ /* 0x000fe20000000011 */
[----:B------:R0:W2:Y:S03]  /*35b0*/  MUFU.SQRT R36, R38 ;  /* 0x0000002600247308 */ /* 0x0000a60000002000 */
[----:B------:R-:W-:Y:S01]  /*35c0*/  FFMA R16, R37, R37, R16 ;  /* 0x0000002525107223 */ /* 0x000fe20000000010 */
[C---:B0-----:R-:W-:Y:S01]  /*35d0*/  PRMT R38, R67.reuse, 0x7632, R38 ;  /* 0x0000763243267816 */ /* 0x041fe20000000026 */
[----:B------:R-:W-:-:S03]  /*35e0*/  IMAD.U32 R67, R67, 0x10000, RZ ;  /* 0x0001000043437824 */ /* 0x000fc600078e00ff */
[----:B------:R-:W-:Y:S01]  /*35f0*/  SHF.L.U32 R38, R38, 0x10, RZ ;  /* 0x0000001026267819 */ /* 0x000fe200000006ff */
        /* <DEDUP_REMOVED lines=9> */
[----:B------:R-:W-:-:S04]  /*3690*/  PRMT R39, R68, 0x7632, R39 ;  /* 0x0000763244277816 */ /* 0x000fc80000000027 */
[----:B------:R-:W-:Y:S01]  /*36a0*/  SHF.L.U32 R39, R39, 0x10, RZ ;  /* 0x0000001027277819 */ /* 0x000fe200000006ff */
[----:B------:R-:W-:Y:S01]  /*36b0*/  IMAD.U32 R68, R68, 0x10000, RZ ;  /* 0x0001000044447824 */ /* 0x000fe200078e00ff */
[----:B------:R-:W-:-:S03]  /*36c0*/  PRMT R42, R69, 0x7632, R42 ;  /* 0x00007632452a7816 */ /* 0x000fc6000000002a */
[----:B------:R-:W-:Y:S01]  /*36d0*/  FMUL R17, R39, R39 ;  /* 0x0000002727117220 */ /* 0x000fe20000400000 */
[----:B------:R-:W-:-:S03]  /*36e0*/  SHF.L.U32 R69, R69, 0x10, RZ ;  /* 0x0000001045457819 */ /* 0x000fc600000006ff */
[----:B------:R-:W-:Y:S01]  /*36f0*/  FFMA R16, R68, R68, R17 ;  /* 0x0000004444107223 */ /* 0x000fe20000000011 */
[----:B------:R-:W-:-:S03]  /*3700*/  SHF.L.U32 R42, R42, 0x10, RZ ;  /* 0x000000102a2a7819 */ /* 0x000fc600000006ff */
[----:B------:R-:W-:Y:S01]  /*3710*/  FFMA R17, R69, R69, R16 ;  /* 0x0000004545117223 */ /* 0x000fe20000000010 */
[----:B0-----:R-:W-:Y:S01]  /*3720*/  FADD R40, R43, R40 ;  /* 0x000000282b287221 */ /* 0x001fe20000000000 */
[C---:B------:R-:W-:Y:S01]  /*3730*/  PRMT R43, R70.reuse, 0x7632, R43 ;  /* 0x00007632462b7816 */ /* 0x040fe2000000002b */
[----:B------:R-:W-:Y:S02]  /*3740*/  IMAD.U32 R70, R70, 0x10000, RZ ;  /* 0x0001000046467824 */ /* 0x000fe400078e00ff */
[----:B------:R-:W-:Y:S01]  /*3750*/  FFMA R17, R42, R42, R17 ;  /* 0x0000002a2a117223 */ /* 0x000fe20000000011 */
[----:B------:R-:W-:Y:S01]  /*3760*/  FADD R44, R40, UR8 ;  /* 0x00000008282c7e21 */ /* 0x000fe20008000000 */
[----:B------:R-:W-:Y:S02]  /*3770*/  SHF.L.U32 R43, R43, 0x10, RZ ;  /* 0x000000102b2b7819 */ /* 0x000fe400000006ff */
[----:B------:R-:W-:Y:S01]  /*3780*/  FFMA R16, R70, R70, R17 ;  /* 0x0000004646107223 */ /* 0x000fe20000000011 */
[----:B------:R0:W3:Y:S03]  /*3790*/  MUFU.SQRT R41, R44 ;  /* 0x0000002c00297308 */ /* 0x0000e60000002000 */
[----:B------:R-:W-:Y:S01]  /*37a0*/  FFMA R16, R43, R43, R16 ;  /* 0x0000002b2b107223 */ /* 0x000fe20000000010 */
[----:B0-----:R-:W-:-:S02]  /*37b0*/  PRMT R44, R71, 0x7632, R44 ;  /* 0x00007632472c7816 */ /* 0x001fc4000000002c */
[----:B------:R-:W-:-:S03]  /*37c0*/  SHF.L.U32 R71, R71, 0x10, RZ ;  /* 0x0000001047477819 */ /* 0x000fc600000006ff */
        /* <DEDUP_REMOVED lines=10> */
[C---:B------:R-:W-:Y:S01]  /*3870*/  PRMT R46, R77.reuse, 0x7632, R46 ;  /* 0x000076324d2e7816 */ /* 0x040fe2000000002e */
[----:B------:R-:W-:Y:S02]  /*3880*/  IMAD.U32 R77, R77, 0x10000, RZ ;  /* 0x000100004d4d7824 */ /* 0x000fe400078e00ff */
[----:B0-----:R-:W-:-:S04]  /*3890*/  FADD R45, R48, R45 ;  /* 0x0000002d302d7221 */ /* 0x001fc80000000000 */
[----:B------:R-:W-:Y:S01]  /*38a0*/  FADD R50, R45, UR8 ;  /* 0x000000082d327e21 */ /* 0x000fe20008000000 */
[----:B------:R-:W-:-:S04]  /*38b0*/  PRMT R45, R76, 0x7632, R45 ;  /* 0x000076324c2d7816 */ /* 0x000fc8000000002d */
[----:B------:R-:W-:Y:S02]  /*38c0*/  SHF.L.U32 R45, R45, 0x10, RZ ;  /* 0x000000102d2d7819 */ /* 0x000fe400000006ff */
[----:B------:R-:W-:-:S03]  /*38d0*/  SHF.L.U32 R76, R76, 0x10, RZ ;  /* 0x000000104c4c7819 */ /* 0x000fc600000006ff */
[----:B------:R-:W-:Y:S01]  /*38e0*/  FMUL R17, R45, R45 ;  /* 0x0000002d2d117220 */ /* 0x000fe20000400000 */
[----:B------:R-:W-:-:S03]  /*38f0*/  SHF.L.U32 R46, R46, 0x10, RZ ;  /* 0x000000102e2e7819 */ /* 0x000fc600000006ff */
[----:B------:R-:W-:Y:S01]  /*3900*/  FFMA R16, R76, R76, R17 ;  /* 0x0000004c4c107223 */ /* 0x000fe20000000011 */
[----:B------:R-:W-:-:S03]  /*3910*/  PRMT R48, R78, 0x7632, R48 ;  /* 0x000076324e307816 */ /* 0x000fc60000000030 */
[----:B------:R-:W-:Y:S01]  /*3920*/  FFMA R17, R77, R77, R16 ;  /* 0x0000004d4d117223 */ /* 0x000fe20000000010 */
[----:B------:R-:W-:-:S03]  /*3930*/  SHF.L.U32 R78, R78, 0x10, RZ ;  /* 0x000000104e4e7819 */ /* 0x000fc600000006ff */
[----:B------:R-:W-:Y:S01]  /*3940*/  FFMA R17, R46, R46, R17 ;  /* 0x0000002e2e117223 */ /* 0x000fe20000000011 */
[----:B------:R-:W-:Y:S01]  /*3950*/  IMAD.U32 R48, R48, 0x10000, RZ ;  /* 0x0001000030307824 */ /* 0x000fe200078e00ff */
[----:B------:R0:W4:Y:S02]  /*3960*/  MUFU.SQRT R49, R50 ;  /* 0x0000003200317308 */ /* 0x0001240000002000 */
[----:B------:R-:W-:-:S04]  /*3970*/  FFMA R17, R78, R78, R17 ;  /* 0x0000004e4e117223 */ /* 0x000fc80000000011 */
[----:B------:R-:W-:Y:S01]  /*3980*/  FFMA R16, R48, R48, R17 ;  /* 0x0000003030107223 */ /* 0x000fe20000000011 */
[C---:B0-----:R-:W-:Y:S02]  /*3990*/  PRMT R50, R79.reuse, 0x7632, R50 ;  /* 0x000076324f327816 */ /* 0x041fe40000000032 */
[----:B------:R-:W-:Y:S02]  /*39a0*/  SHF.L.U32 R79, R79, 0x10, RZ ;  /* 0x000000104f4f7819 */ /* 0x000fe400000006ff */
        /* <DEDUP_REMOVED lines=10> */
[----:B-1----:R-:W-:Y:S02]  /*3a50*/  FSETP.GT.AND P2, PT, |R33|, 8.50705917302346158658e+37, PT ;  /* 0x7e8000002100780b */ /* 0x002fe40003f44200 */
[----:B--2---:R-:W-:Y:S02]  /*3a60*/  FSETP.GT.AND P3, PT, |R36|, 8.50705917302346158658e+37, PT ;  /* 0x7e8000002400780b */ /* 0x004fe40003f64200 */
[----:B---3--:R-:W-:Y:S02]  /*3a70*/  FSETP.GT.AND P4, PT, |R41|, 8.50705917302346158658e+37, PT ;  /* 0x7e8000002900780b */ /* 0x008fe40003f84200 */
[----:B----4-:R-:W-:Y:S01]  /*3a80*/  FSETP.GT.AND P5, PT, |R49|, 8.50705917302346158658e+37, PT ;  /* 0x7e8000003100780b */ /* 0x010fe20003fa4200 */
[----:B0-----:R-:W-:-:S04]  /*3a90*/  FADD R51, R54, R51 ;  /* 0x0000003336337221 */ /* 0x001fc80000000000 */
[----:B------:R-:W-:Y:S01]  /*3aa0*/  FADD R55, R51, UR8 ;  /* 0x0000000833377e21 */ /* 0x000fe20008000000 */
[----:B------:R-:W-:Y:S01]  /*3ab0*/  FSETP.GEU.AND P1, PT, |R33|, 1.175494350822287508e-38, PT ;  /* 0x008000002100780b */ /* 0x000fe20003f2e200 */
[----:B------:R-:W0:Y:S01]  /*3ac0*/  S2UR UR5, SR_CgaCtaId ;  /* 0x00000000000579c3 */ /* 0x000e220000008800 */
[----:B------:R-:W-:Y:S01]  /*3ad0*/  FSEL R14, R11, 1, P2 ;  /* 0x3f8000000b0e7808 */ /* 0x000fe20001000000 */
[----:B------:R-:W1:Y:S01]  /*3ae0*/  MUFU.SQRT R52, R55 ;  /* 0x0000003700347308 */ /* 0x000e620000002000 */
[----:B------:R-:W-:Y:S01]  /*3af0*/  @P2 FMUL R33, R33, 0.25 ;  /* 0x3e80000021212820 */ /* 0x000fe20000400000 */
[C---:B------:R-:W-:Y:S01]  /*3b00*/  FSETP.GEU.AND P2, PT, |R36|.reuse, 1.175494350822287508e-38, PT ;  /* 0x008000002400780b */ /* 0x040fe20003f4e200 */
[----:B------:R-:W-:Y:S01]  /*3b10*/  @P3 FMUL R36, R36, 0.25 ;  /* 0x3e80000024243820 */ /* 0x000fe20000400000 */
[----:B------:R-:W-:Y:S01]  /*3b20*/  FSEL R34, R11, 1, P3 ;  /* 0x3f8000000b227808 */ /* 0x000fe20001800000 */
[----:B------:R-:W-:Y:S01]  /*3b30*/  UMOV UR4, 0x400 ;  /* 0x0000040000047882 */ /* 0x000fe20000000000 */
[C---:B------:R-:W-:Y:S01]  /*3b40*/  FSETP.GEU.AND P3, PT, |R41|.reuse, 1.175494350822287508e-38, PT ;  /* 0x008000002900780b */ /* 0x040fe20003f6e200 */
[----:B------:R-:W-:Y:S01]  /*3b50*/  @P4 FMUL R41, R41, 0.25 ;  /* 0x3e80000029294820 */ /* 0x000fe20000400000 */
[----:B------:R-:W-:Y:S01]  /*3b60*/  FSEL R40, R11, 1, P4 ;  /* 0x3f8000000b287808 */ /* 0x000fe20002000000 */
[----:B------:R-:W-:Y:S01]  /*3b70*/  ULDC.64 UR8, c[0x0][0x220] ;  /* 0x0000880000087ab9 */ /* 0x000fe20000000a00 */
[C---:B------:R-:W-:Y:S01]  /*3b80*/  FSETP.GEU.AND P4, PT, |R49|.reuse, 1.175494350822287508e-38, PT ;  /* 0x008000003100780b */ /* 0x040fe20003f8e200 */
[----:B------:R-:W-:Y:S01]  /*3b90*/  @P5 FMUL R49, R49, 0.25 ;  /* 0x3e80000031315820 */ /* 0x000fe20000400000 */
[----:B------:R-:W-:-:S02]  /*3ba0*/  FSEL R47, R11, 1, P5 ;  /* 0x3f8000000b2f7808 */ /* 0x000fc40002800000 */
[----:B-1----:R-:W-:-:S04]  /*3bb0*/  FSETP.GT.AND P5, PT, |R52|, 8.50705917302346158658e+37, PT ;  /* 0x7e8000003400780b */ /* 0x002fc80003fa4200 */
[----:B------:R-:W-:Y:S02]  /*3bc0*/  FSEL R51, R11, 1, P5 ;  /* 0x3f8000000b337808 */ /* 0x000fe40002800000 */
[----:B------:R-:W1:Y:S01]  /*3bd0*/  S2R R11, SR_TID.X ;  /* 0x00000000000b7919 */ /* 0x000e620000002100 */
[----:B------:R-:W-:Y:S01]  /*3be0*/  @!P1 FMUL R33, R33, 16777216 ;  /* 0x4b80000021219820 */ /* 0x000fe20000400000 */
[----:B------:R-:W-:Y:S01]  /*3bf0*/  LOP3.LUT R72, R3, 0x1f, R0, 0xf8, !PT ;  /* 0x0000001f03487812 */ /* 0x000fe200078ef800 */
[----:B0-----:R-:W-:Y:S01]  /*3c00*/  ULEA UR4, UR5, UR4, 0x18 ;  /* 0x0000000405047291 */ /* 0x001fe2000f8ec03f */
[----:B------:R-:W-:Y:S01]  /*3c10*/  @!P1 FMUL R14, R14, 16777216 ;  /* 0x4b8000000e0e9820 */ /* 0x000fe20000400000 */
[----:B------:R0:W2:Y:S01]  /*3c20*/  MUFU.RCP R55, R33 ;  /* 0x0000002100377308 */ /* 0x0000a20000001000 */
[----:B------:R-:W-:Y:S02]  /*3c30*/  SHF.R.S32.HI R17, RZ, 0x1f, R3 ;  /* 0x0000001fff117819 */ /* 0x000fe40000011403 */
[----:B------:R-:W-:-:S02]  /*3c40*/  ISETP.LT.U32.AND P1, PT, R72, 0xc000, PT ;  /* 0x0000c0004800780c */ /* 0x000fc40003f21070 */
[----:B------:R-:W-:Y:S02]  /*3c50*/  LOP3.LUT R0, R2, 0x8, RZ, 0xfc, !PT ;  /* 0x0000000802007812 */ /* 0x000fe400078efcff */
[----:B------:R-:W-:Y:S02]  /*3c60*/  ISETP.LT.AND.EX P0, PT, R17, RZ, P0, P1 ;  /* 0x000000ff1100720c */ /* 0x000fe40000701310 */
[----:B------:R-:W-:Y:S01]  /*3c70*/  LEA R75, R0, UR4, 0x2 ;  /* 0x00000004004b7c11 */ /* 0x000fe2000f8e10ff */
[----:B------:R-:W-:Y:S01]  /*3c80*/  @!P3 FMUL R41, R41, 16777216 ;  /* 0x4b8000002929b820 */ /* 0x000fe20000400000 */
[----:B------:R-:W-:Y:S02]  /*3c90*/  LEA R16, P1, R72, UR8, 0x2 ;  /* 0x0000000848107c11 */ /* 0x000fe4000f8210ff */
[----:B------:R-:W-:Y:S01]  /*3ca0*/  LOP3.LUT R0, R2, 0xc, RZ, 0xfc, !PT ;  /* 0x0000000c02007812 */ /* 0x000fe200078efcff */
[----:B------:R-:W-:Y:S01]  /*3cb0*/  @!P2 FMUL R36, R36, 16777216 ;  /* 0x4b8000002424a820 */ /* 0x000fe20000400000 */
[----:B------:R-:W-:-:S02]  /*3cc0*/  FSETP.GEU.AND P6, PT, |R52|, 1.175494350822287508e-38, PT ;  /* 0x008000003400780b */ /* 0x000fc40003fce200 */
[----:B-1----:R-:W-:-:S04]  /*3cd0*/  SHF.R.U32.HI R54, RZ, 0x4, R11 ;  /* 0x00000004ff367819 */ /* 0x002fc8000001160b */
[----:B------:R-:W-:-:S04]  /*3ce0*/  SGXT.U32 R54, R54, 0x1 ;  /* 0x000000013636781a */ /* 0x000fc80000000000 */
[----:B------:R-:W-:Y:S02]  /*3cf0*/  LEA R54, R54, UR4, 0x2 ;  /* 0x0000000436367c11 */ /* 0x000fe4000f8e10ff */
[----:B------:R-:W-:Y:S02]  /*3d00*/  LOP3.LUT R3, R2, 0xa, RZ, 0xfc, !PT ;  /* 0x0000000a02037812 */ /* 0x000fe400078efcff */
[----:B------:R-:W-:Y:S01]  /*3d10*/  LEA.HI.X R17, R72, UR9, R17, 0x2, P1 ;  /* 0x0000000948117c11 */ /* 0x000fe200088f1411 */
[----:B------:R1:W-:Y:S01]  /*3d20*/  STS [R54], R83 ;  /* 0x0000005336007388 */ /* 0x0003e20000000800 */
[----:B------:R-:W-:Y:S01]  /*3d30*/  LEA R72, R3, UR4, 0x2 ;  /* 0x0000000403487c11 */ /* 0x000fe2000f8e10ff */
[----:B------:R-:W3:Y:S01]  /*3d40*/  MUFU.RCP R73, R36 ;  /* 0x0000002400497308 */ /* 0x000ee20000001000 */
[C---:B------:R-:W-:Y:S01]  /*3d50*/  LOP3.LUT R3, R2.reuse, 0xe, RZ, 0xfc, !PT ;  /* 0x0000000e02037812 */ /* 0x040fe200078efcff */
[----:B------:R-:W-:Y:S01]  /*3d60*/  @!P4 FMUL R49, R49, 16777216 ;  /* 0x4b8000003131c820 */ /* 0x000fe20000400000 */
[----:B------:R-:W-:Y:S01]  /*3d70*/  LOP3.LUT R53, R2, 0x10, RZ, 0xfc, !PT ;  /* 0x0000001002357812 */ /* 0x000fe200078efcff */
[----:B------:R4:W-:Y:S01]  /*3d80*/  STS [R54+0x18], R21 ;  /* 0x0000181536007388 */ /* 0x0009e20000000800 */
[----:B-1----:R-:W-:-:S02]  /*3d90*/  LEA R83, R0, UR4, 0x2 ;  /* 0x0000000400537c11 */ /* 0x002fc4000f8e10ff */
[C---:B------:R-:W-:Y:S01]  /*3da0*/  LOP3.LUT R0, R2.reuse, 0x12, RZ, 0xfc, !PT ;  /* 0x0000001202007812 */ /* 0x040fe200078efcff */
[----:B------:R-:W1:Y:S01]  /*3db0*/  MUFU.RCP R41, R41 ;  /* 0x0000002900297308 */ /* 0x000e620000001000 */
[----:B------:R-:W-:Y:S01]  /*3dc0*/  STS [R54+0x8], R74 ;  /* 0x0000084a36007388 */ /* 0x000fe20000000800 */
[----:B0-----:R-:W-:Y:S01]  /*3dd0*/  LOP3.LUT R33, R2, 0x14, RZ, 0xfc, !PT ;  /* 0x0000001402217812 */ /* 0x001fe200078efcff */
[----:B------:R-:W-:Y:S01]  /*3de0*/  @P5 FMUL R52, R52, 0.25 ;  /* 0x3e80000034345820 */ /* 0x000fe20000400000 */
[----:B----4-:R-:W-:Y:S01]  /*3df0*/  LEA R21, R0, UR4, 0x2 ;  /* 0x0000000400157c11 */ /* 0x010fe2000f8e10ff */
[----:B------:R0:W-:Y:S01]  /*3e00*/  STS [R54+0x10], R20 ;  /* 0x0000101436007388 */ /* 0x0001e20000000800 */
[----:B------:R-:W-:Y:S02]  /*3e10*/  LOP3.LUT R0, R2, 0x16, RZ, 0xfc, !PT ;  /* 0x0000001602007812 */ /* 0x000fe400078efcff */
[----:B------:R-:W-:Y:S01]  /*3e20*/  LEA R53, R53, UR4, 0x2 ;  /* 0x0000000435357c11 */ /* 0x000fe2000f8e10ff */
[----:B------:R2:W-:Y:S01]  /*3e30*/  STS [R75], R24 ;  /* 0x000000184b007388 */ /* 0x0005e20000000800 */
[----:B------:R-:W-:Y:S01]  /*3e40*/  LEA R33, R33, UR4, 0x2 ;  /* 0x0000000421217c11 */ /* 0x000fe2000f8e10ff */
[----:B------:R-:W-:Y:S01]  /*3e50*/  @!P6 FMUL R52, R52, 16777216 ;  /* 0x4b8000003434e820 */ /* 0x000fe20000400000 */
[----:B0-----:R-:W-:Y:S01]  /*3e60*/  LEA R20, R3, UR4, 0x2 ;  /* 0x0000000403147c11 */ /* 0x001fe2000f8e10ff */
[----:B------:R-:W-:Y:S01]  /*3e70*/  STS [R72], R25 ;  /* 0x0000001948007388 */ /* 0x000fe20000000800 */
[----:B--2---:R-:W-:-:S02]  /*3e80*/  FMUL R24, R55, R14 ;  /* 0x0000000e37187220 */ /* 0x004fc40000400000 */
[----:B------:R-:W0:Y:S01]  /*3e90*/  MUFU.RCP R14, R49 ;  /* 0x00000031000e7308 */ /* 0x000e220000001000 */
[----:B------:R-:W-:Y:S01]  /*3ea0*/  STS [R83], R22 ;  /* 0x0000001653007388 */ /* 0x000fe20000000800 */
[----:B------:R-:W-:-:S03]  /*3eb0*/  LEA R0, R0, UR4, 0x2 ;  /* 0x0000000400007c11 */ /* 0x000fc6000f8e10ff */
[----:B------:R-:W-:Y:S01]  /*3ec0*/  STS [R20], R23 ;  /* 0x0000001714007388 */ /* 0x000fe20000000800 */
[----:B------:R-:W-:-:S03]  /*3ed0*/  @!P2 FMUL R34, R34, 16777216 ;  /* 0x4b8000002222a820 */ /* 0x000fc60000400000 */
[----:B------:R2:W-:Y:S01]  /*3ee0*/  STS [R53], R12 ;  /* 0x0000000c35007388 */ /* 0x0005e20000000800 */
[----:B------:R-:W-:-:S03]  /*3ef0*/  LOP3.LUT R3, R2, 0x18, RZ, 0xfc, !PT ;  /* 0x0000001802037812 */ /* 0x000fc600078efcff */
[----:B------:R-:W-:Y:S01]  /*3f00*/  STS [R21], R26 ;  /* 0x0000001a15007388 */ /* 0x000fe20000000800 */
[----:B------:R-:W-:Y:S01]  /*3f10*/  @!P3 FMUL R40, R40, 16777216 ;  /* 0x4b8000002828b820 */ /* 0x000fe20000400000 */
[----:B------:R-:W4:Y:S02]  /*3f20*/  MUFU.RCP R52, R52 ;  /* 0x0000003400347308 */ /* 0x000f240000001000 */
[----:B------:R-:W-:Y:S04]  /*3f30*/  STS [R33], R32 ;  /* 0x0000002021007388 */ /* 0x000fe80000000800 */
[----:B------:R5:W-:Y:S01]  /*3f40*/  STS [R0], R24 ;  /* 0x0000001800007388 */ /* 0x000be20000000800 */
[----:B---3--:R-:W-:Y:S01]  /*3f50*/  FMUL R73, R73, R34 ;  /* 0x0000002249497220 */ /* 0x008fe20000400000 */
[----:B--2---:R-:W-:Y:S01]  /*3f60*/  LEA R12, R3, UR4, 0x2 ;  /* 0x00000004030c7c11 */ /* 0x004fe2000f8e10ff */
[----:B-1----:R-:W-:Y:S01]  /*3f70*/  FMUL R40, R41, R40 ;  /* 0x0000002829287220 */ /* 0x002fe20000400000 */
[----:B------:R-:W-:Y:S01]  /*3f80*/  @!P4 FMUL R47, R47, 16777216 ;  /* 0x4b8000002f2fc820 */ /* 0x000fe20000400000 */
[----:B------:R-:W-:-:S02]  /*3f90*/  LOP3.LUT R3, R2, 0x1c, RZ, 0xfc, !PT ;  /* 0x0000001c02037812 */ /* 0x000fc400078efcff */
[C---:B-----5:R-:W-:Y:S01]  /*3fa0*/  LOP3.LUT R0, R2.reuse, 0x1a, RZ, 0xfc, !PT ;  /* 0x0000001a02007812 */ /* 0x060fe200078efcff */
[----:B------:R-:W-:Y:S01]  /*3fb0*/  @!P6 FMUL R51, R51, 16777216 ;  /* 0x4b8000003333e820 */ /* 0x000fe20000400000 */
[----:B------:R-:W-:Y:S02]  /*3fc0*/  LOP3.LUT R2, R2, 0x1e, RZ, 0xfc, !PT ;  /* 0x0000001e02027812 */ /* 0x000fe400078efcff */
[----:B------:R-:W-:Y:S01]  /*3fd0*/  LEA R0, R0, UR4, 0x2 ;  /* 0x0000000400007c11 */ /* 0x000fe2000f8e10ff */
[-C--:B------:R-:W-:Y:S01]  /*3fe0*/  FMUL R57, R57, R24.reuse ;  /* 0x0000001839397220 */ /* 0x080fe20000400000 */
[----:B------:R-:W-:Y:S01]  /*3ff0*/  ISETP.NE.AND P6, PT, R84, RZ, PT ;  /* 0x000000ff5400720c */ /* 0x000fe20003fc5270 */
[-C--:B------:R-:W-:Y:S01]  /*4000*/  FMUL R22, R27, R24.reuse ;  /* 0x000000181b167220 */ /* 0x080fe20000400000 */
[----:B------:R-:W-:Y:S01]  /*4010*/  ISETP.NE.AND P2, PT, R85, RZ, PT ;  /* 0x000000ff5500720c */ /* 0x000fe20003f45270 */
[----:B------:R-:W-:Y:S01]  /*4020*/  STS [R12], R73 ;  /* 0x000000490c007388 */ /* 0x000fe20000000800 */
[-C--:B------:R-:W-:Y:S01]  /*4030*/  FMUL R58, R58, R24.reuse ;  /* 0x000000183a3a7220 */ /* 0x080fe20000400000 */
[-C--:B------:R-:W-:Y:S01]  /*4040*/  FMUL R23, R28, R24.reuse ;  /* 0x000000181c177220 */ /* 0x080fe20000400000 */
[----:B0-----:R-:W-:Y:S01]  /*4050*/  FMUL R14, R14, R47 ;  /* 0x0000002f0e0e7220 */ /* 0x001fe20000400000 */
[----:B------:R0:W-:Y:S01]  /*4060*/  STS [R0], R40 ;  /* 0x0000002800007388 */ /* 0x0001e20000000800 */
[----:B------:R-:W-:Y:S01]  /*4070*/  LEA R3, R3, UR4, 0x2 ;  /* 0x0000000403037c11 */ /* 0x000fe2000f8e10ff */
[-C--:B------:R-:W-:Y:S01]  /*4080*/  FMUL R20, R56, R24.reuse ;  /* 0x0000001838147220 */ /* 0x080fe20000400000 */
[-C--:B------:R-:W-:Y:S01]  /*4090*/  FMUL R13, R13, R24.reuse ;  /* 0x000000180d0d7220 */ /* 0x080fe20000400000 */
[-C--:B------:R-:W-:Y:S01]  /*40a0*/  FMUL R59, R59, R24.reuse ;  /* 0x000000183b3b7220 */ /* 0x080fe20000400000 */
[----:B------:R-:W-:Y:S01]  /*40b0*/  FMUL R26, R29, R24 ;  /* 0x000000181d1a7220 */ /* 0x000fe20000400000 */
[-C--:B------:R-:W-:Y:S01]  /*40c0*/  FMUL R60, R60, R73.reuse ;  /* 0x000000493c3c7220 */ /* 0x080fe20000400000 */
[-C--:B------:R-:W-:Y:S01]  /*40d0*/  FMUL R25, R6, R73.reuse ;  /* 0x0000004906197220 */ /* 0x080fe20000400000 */
[-C--:B------:R-:W-:Y:S01]  /*40e0*/  FMUL R61, R61, R73.reuse ;  /* 0x000000493d3d7220 */ /* 0x080fe20000400000 */
[-C--:B------:R-:W-:Y:S01]  /*40f0*/  FMUL R18, R18, R73.reuse ;  /* 0x0000004912127220 */ /* 0x080fe20000400000 */
[----:B0-----:R-:W-:Y:S01]  /*4100*/  LEA R0, R2, UR4, 0x2 ;  /* 0x0000000402007c11 */ /* 0x001fe2000f8e10ff */
[-C--:B------:R-:W-:Y:S01]  /*4110*/  FMUL R62, R62, R73.reuse ;  /* 0x000000493e3e7220 */ /* 0x080fe20000400000 */
[-C--:B------:R-:W-:Y:S01]  /*4120*/  FMUL R19, R19, R73.reuse ;  /* 0x0000004913137220 */ /* 0x080fe20000400000 */
[-C--:B------:R-:W-:Y:S01]  /*4130*/  FMUL R63, R63, R73.reuse ;  /* 0x000000493f3f7220 */ /* 0x080fe20000400000 */
[----:B------:R-:W-:Y:S01]  /*4140*/  FMUL R30, R30, R73 ;  /* 0x000000491e1e7220 */ /* 0x000fe20000400000 */
[----:B------:R-:W-:Y:S01]  /*4150*/  IADD3 R2, P1, R15, UR10, RZ ;  /* 0x0000000a0f027c10 */ /* 0x000fe2000ff3e0ff */
[----:B------:R0:W-:Y:S01]  /*4160*/  STS [R3], R14 ;  /* 0x0000000e03007388 */ /* 0x0001e20000000800 */
[----:B------:R-:W-:Y:S01]  /*4170*/  F2FP.BF16.F32.PACK_AB R21, R22, R57 ;  /* 0x000000391615723e */ /* 0x000fe200000010ff */
[----:B------:R-:W-:Y:S01]  /*4180*/  FMUL R68, R68, R14 ;  /* 0x0000000e44447220 */ /* 0x000fe20000400000 */
[----:B------:R-:W-:Y:S01]  /*4190*/  F2FP.BF16.F32.PACK_AB R22, R23, R58 ;  /* 0x0000003a1716723e */ /* 0x000fe200000010ff */
[-C--:B------:R-:W-:Y:S01]  /*41a0*/  FMUL R39, R39, R14.reuse ;  /* 0x0000000e27277220 */ /* 0x080fe20000400000 */
[-C--:B------:R-:W-:Y:S01]  /*41b0*/  FMUL R69, R69, R14.reuse ;  /* 0x0000000e45457220 */ /* 0x080fe20000400000 */
[-C--:B------:R-:W-:Y:S01]  /*41c0*/  FMUL R42, R42, R14.reuse ;  /* 0x0000000e2a2a7220 */ /* 0x080fe20000400000 */
[-C--:B------:R-:W-:Y:S01]  /*41d0*/  FMUL R70, R70, R14.reuse ;  /* 0x0000000e46467220 */ /* 0x080fe20000400000 */
[-C--:B------:R-:W-:Y:S01]  /*41e0*/  FMUL R43, R43, R14.reuse ;  /* 0x0000000e2b2b7220 */ /* 0x080fe20000400000 */
[-C--:B------:R-:W-:Y:S01]  /*41f0*/  FMUL R71, R71, R14.reuse ;  /* 0x0000000e47477220 */ /* 0x080fe20000400000 */
[----:B------:R-:W-:Y:S01]  /*4200*/  FMUL R44, R44, R14 ;  /* 0x0000000e2c2c7220 */ /* 0x000fe20000400000 */
[----:B------:R-:W-:-:S02]  /*4210*/  F2FP.BF16.F32.PACK_AB R20, R13, R20 ;  /* 0x000000140d14723e */ /* 0x000fc400000010ff */
[----:B------:R-:W-:Y:S02]  /*4220*/  F2FP.BF16.F32.PACK_AB R23, R26, R59 ;  /* 0x0000003b1a17723e */ /* 0x000fe400000010ff */
[----:B0-----:R-:W-:Y:S01]  /*4230*/  IADD3.X R3, R7, UR11, RZ, P1, !PT ;  /* 0x0000000b07037c10 */ /* 0x001fe20008ffe4ff */
[----:B----4-:R-:W-:Y:S01]  /*4240*/  FMUL R51, R52, R51 ;  /* 0x0000003334337220 */ /* 0x010fe20000400000 */
[----:B------:R-:W-:Y:S02]  /*4250*/  ISETP.NE.AND P4, PT, R86, RZ, PT ;  /* 0x000000ff5600720c */ /* 0x000fe40003f85270 */
[----:B------:R-:W-:Y:S02]  /*4260*/  F2FP.BF16.F32.PACK_AB R12, R25, R60 ;  /* 0x0000003c190c723e */ /* 0x000fe400000010ff */
[----:B------:R-:W-:Y:S02]  /*4270*/  F2FP.BF16.F32.PACK_AB R13, R18, R61 ;  /* 0x0000003d120d723e */ /* 0x000fe400000010ff */
[----:B------:R-:W-:-:S02]  /*4280*/  F2FP.BF16.F32.PACK_AB R14, R19, R62 ;  /* 0x0000003e130e723e */ /* 0x000fc400000010ff */
[----:B------:R-:W-:Y:S02]  /*4290*/  F2FP.BF16.F32.PACK_AB R15, R30, R63 ;  /* 0x0000003f1e0f723e */ /* 0x000fe400000010ff */
[----:B------:R-:W-:Y:S02]  /*42a0*/  IADD3 R6, P1, R80, UR10, RZ ;  /* 0x0000000a50067c10 */ /* 0x000fe4000ff3e0ff */
[----:B------:R-:W-:Y:S01]  /*42b0*/  ISETP.NE.AND P3, PT, R87, RZ, PT ;  /* 0x000000ff5700720c */ /* 0x000fe20003f65270 */
[-C--:B------:R-:W-:Y:S01]  /*42c0*/  FMUL R24, R64, R40.reuse ;  /* 0x0000002840187220 */ /* 0x080fe20000400000 */
[----:B------:R-:W-:Y:S01]  /*42d0*/  ISETP.NE.AND P5, PT, R88, RZ, PT ;  /* 0x000000ff5800720c */ /* 0x000fe20003fa5270 */
[-C--:B------:R-:W-:Y:S01]  /*42e0*/  FMUL R31, R31, R40.reuse ;  /* 0x000000281f1f7220 */ /* 0x080fe20000400000 */
[-C--:B------:R-:W-:Y:S01]  /*42f0*/  FMUL R65, R65, R40.reuse ;  /* 0x0000002841417220 */ /* 0x080fe20000400000 */
[-C--:B------:R-:W-:Y:S01]  /*4300*/  FMUL R28, R35, R40.reuse ;  /* 0x00000028231c7220 */ /* 0x080fe20000400000 */
[-C--:B------:R-:W-:Y:S01]  /*4310*/  FMUL R66, R66, R40.reuse ;  /* 0x0000002842427220 */ /* 0x080fe20000400000 */
[-C--:B------:R-:W-:Y:S01]  /*4320*/  FMUL R37, R37, R40.reuse ;  /* 0x0000002825257220 */ /* 0x080fe20000400000 */
[-C--:B------:R-:W-:Y:S01]  /*4330*/  FMUL R27, R67, R40.reuse ;  /* 0x00000028431b7220 */ /* 0x080fe20000400000 */
[----:B------:R-:W-:Y:S01]  /*4340*/  FMUL R38, R38, R40 ;  /* 0x0000002826267220 */ /* 0x000fe20000400000 */
[----:B------:R0:W-:Y:S01]  /*4350*/  @P6 STG.E.128 desc[UR6][R4.64], R20 ;  /* 0x0000001404006986 */ /* 0x0001e2000c101d06 */
[----:B------:R-:W-:Y:S01]  /*4360*/  IADD3.X R7, R8, UR11, RZ, P1, !PT ;  /* 0x0000000b08077c10 */ /* 0x000fe20008ffe4ff */
[-C--:B------:R-:W-:Y:S01]  /*4370*/  FMUL R76, R76, R51.reuse ;  /* 0x000000334c4c7220 */ /* 0x080fe20000400000 */
[-C--:B------:R-:W-:Y:S01]  /*4380*/  FMUL R45, R45, R51.reuse ;  /* 0x000000332d2d7220 */ /* 0x080fe20000400000 */
[-C--:B------:R-:W-:Y:S01]  /*4390*/  FMUL R77, R77, R51.reuse ;  /* 0x000000334d4d7220 */ /* 0x080fe20000400000 */
[-C--:B------:R-:W-:Y:S01]  /*43a0*/  FMUL R46, R46, R51.reuse ;  /* 0x000000332e2e7220 */ /* 0x080fe20000400000 */
[-C--:B------:R-:W-:Y:S01]  /*43b0*/  FMUL R78, R78, R51.reuse ;  /* 0x000000334e4e7220 */ /* 0x080fe20000400000 */
[-C--:B------:R-:W-:Y:S01]  /*43c0*/  FMUL R29, R48, R51.reuse ;  /* 0x00000033301d7220 */ /* 0x080fe20000400000 */
[-C--:B------:R-:W-:Y:S01]  /*43d0*/  FMUL R79, R79, R51.reuse ;  /* 0x000000334f4f7220 */ /* 0x080fe20000400000 */
[----:B------:R-:W-:Y:S01]  /*43e0*/  FMUL R50, R50, R51 ;  /* 0x0000003332327220 */ /* 0x000fe20000400000 */
[----:B------:R-:W-:Y:S01]  /*43f0*/  @P2 STG.E.128 desc[UR6][R2.64], R12 ;  /* 0x0000000c02002986 */ /* 0x000fe2000c101d06 */
[----:B------:R-:W-:-:S02]  /*4400*/  IADD3 R82, P2, R82, UR10, RZ ;  /* 0x0000000a52527c10 */ /* 0x000fc4000ff5e0ff */
[----:B------:R-:W-:Y:S02]  /*4410*/  F2FP.BF16.F32.PACK_AB R24, R31, R24 ;  /* 0x000000181f18723e */ /* 0x000fe400000010ff */
[----:B------:R-:W-:Y:S02]  /*4420*/  F2FP.BF16.F32.PACK_AB R25, R28, R65 ;  /* 0x000000411c19723e */ /* 0x000fe400000010ff */
[----:B0-----:R-:W-:Y:S02]  /*4430*/  IADD3 R4, P1, R81, UR10, RZ ;  /* 0x0000000a51047c10 */ /* 0x001fe4000ff3e0ff */
[----:B------:R-:W-:Y:S02]  /*4440*/  F2FP.BF16.F32.PACK_AB R26, R37, R66 ;  /* 0x00000042251a723e */ /* 0x000fe400000010ff */
[----:B------:R-:W-:Y:S02]  /*4450*/  F2FP.BF16.F32.PACK_AB R27, R38, R27 ;  /* 0x0000001b261b723e */ /* 0x000fe400000010ff */
[----:B------:R-:W-:-:S02]  /*4460*/  IADD3.X R5, R9, UR11, RZ, P1, !PT ;  /* 0x0000000b09057c10 */ /* 0x000fc40008ffe4ff */
[----:B------:R-:W-:Y:S02]  /*4470*/  F2FP.BF16.F32.PACK_AB R68, R39, R68 ;  /* 0x000000442744723e */ /* 0x000fe400000010ff */
[----:B------:R-:W-:Y:S02]  /*4480*/  F2FP.BF16.F32.PACK_AB R69, R42, R69 ;  /* 0x000000452a45723e */ /* 0x000fe400000010ff */
[----:B------:R-:W-:Y:S02]  /*4490*/  F2FP.BF16.F32.PACK_AB R70, R43, R70 ;  /* 0x000000462b46723e */ /* 0x000fe400000010ff */
[----:B------:R-:W-:Y:S02]  /*44a0*/  F2FP.BF16.F32.PACK_AB R71, R44, R71 ;  /* 0x000000472c47723e */ /* 0x000fe400000010ff */
[----:B------:R-:W-:Y:S02]  /*44b0*/  IADD3.X R83, R10, UR11, RZ, P2, !PT ;  /* 0x0000000b0a537c10 */ /* 0x000fe400097fe4ff */
[----:B------:R-:W-:-:S02]  /*44c0*/  F2FP.BF16.F32.PACK_AB R76, R45, R76 ;  /* 0x0000004c2d4c723e */ /* 0x000fc400000010ff */
[----:B------:R-:W-:Y:S02]  /*44d0*/  F2FP.BF16.F32.PACK_AB R77, R46, R77 ;  /* 0x0000004d2e4d723e */ /* 0x000fe400000010ff */
[----:B------:R-:W-:Y:S02]  /*44e0*/  F2FP.BF16.F32.PACK_AB R78, R29, R78 ;  /* 0x0000004e1d4e723e */ /* 0x000fe400000010ff */
[----:B------:R-:W-:Y:S01]  /*44f0*/  F2FP.BF16.F32.PACK_AB R79, R50, R79 ;  /* 0x0000004f324f723e */ /* 0x000fe200000010ff */
[----:B------:R-:W-:Y:S04]  /*4500*/  @P4 STG.E.128 desc[UR6][R6.64], R24 ;  /* 0x0000001806004986 */ /* 0x000fe8000c101d06 */
[----:B------:R-:W-:Y:S04]  /*4510*/  @P3 STG.E.128 desc[UR6][R4.64], R68 ;  /* 0x0000004404003986 */ /* 0x000fe8000c101d06 */
[----:B------:R0:W-:Y:S04]  /*4520*/  STS [R0], R51 ;  /* 0x0000003300007388 */ /* 0x0001e80000000800 */
[----:B------:R1:W-:Y:S01]  /*4530*/  @P5 STG.E.128 desc[UR6][R82.64], R76 ;  /* 0x0000004c52005986 */ /* 0x0003e2000c101d06 */
[----:B0-----:R-:W-:-:S04]  /*4540*/  LOP3.LUT R0, R11, 0x1f, RZ, 0xc0, !PT ;  /* 0x0000001f0b007812 */ /* 0x001fc800078ec0ff */
[----:B------:R-:W-:Y:S01]  /*4550*/  LEA R0, R0, UR4, 0x2 ;  /* 0x0000000400007c11 */ /* 0x000fe2000f8e10ff */
[----:B------:R-:W-:Y:S06]  /*4560*/  BAR.SYNC.DEFER_BLOCKING 0x0 ;  /* 0x0000000000007b1d */ /* 0x000fec0000010000 */
[----:B------:R-:W-:Y:S05]  /*4570*/  @!P0 EXIT ;  /* 0x000000000000894d */ /* 0x000fea0003800000 */
[----:B------:R-:W0:Y:S04]  /*4580*/  LDS R3, [R0] ;  /* 0x0000000000037984 */ /* 0x000e280000000800 */
[----:B0-----:R-:W-:Y:S01]  /*4590*/  STG.E desc[UR6][R16.64], R3 ;  /* 0x0000000310007986 */ /* 0x001fe2000c101906 */
[----:B------:R-:W-:Y:S05]  /*45a0*/  EXIT ;  /* 0x000000000000794d */ /* 0x000fea0003800000 */
.L_x_0:
[----:B------:R-:W-:-:S00]  /*45b0*/  BRA `(.L_x_0) ;  /* 0xfffffffc00fc7947 */ /* 0x000fc0000383ffff */
[----:B------:R-:W-:-:S00]  /*45c0*/  NOP ;  /* 0x0000000000007918 */ /* 0x000fc00000000000 */
        /* <DEDUP_REMOVED lines=11> */
.L_x_1:


//--------------------- .nv.global.init           --------------------------
	.section	.nv.global.init,"aw",@progbits
.nv.global.init:
	.type		_$_str,@object
	.size		_$_str,(_$_str_$_2 - _$_str)
_$_str:
        /*0000*/ 	.byte	0x5f, 0x5f, 0x43, 0x55, 0x44, 0x41, 0x5f, 0x46, 0x54, 0x5a, 0x00
	.type		_$_str_$_2,@object
	.size		_$_str_$_2,(.L_1 - _$_str_$_2)
_$_str_$_2:
        /*000b*/ 	.byte	0x5f, 0x5f, 0x43, 0x55, 0x44, 0x41, 0x5f, 0x50, 0x52, 0x45, 0x43, 0x5f, 0x53, 0x51, 0x52, 0x54
        /*001b*/ 	.byte	0x00
.L_1:


//--------------------- .nv.shared.l2norm_fwd_kernel --------------------------
	.section	.nv.shared.l2norm_fwd_kernel,"aw",@nobits
	.sectionflags	@""
	.align	16
	.zero		1024


//--------------------- .nv.shared.reserved.0     --------------------------
	.section	.nv.shared.reserved.0,"aw",@nobits
	.weak		__nv_reservedSMEM_offset_0_alias
	.size		__nv_reservedSMEM_offset_0_alias, 0, 0
	.other		__nv_reservedSMEM_offset_0_alias,@"STO_CUDA_RESERVED_SHARED STV_DEFAULT"
__nv_reservedSMEM_offset_0_alias:
	.zero		0


//--------------------- .nv.constant0.l2norm_fwd_kernel --------------------------
	.section	.nv.constant0.l2norm_fwd_kernel,"a",@progbits
	.sectionflags	@""
	.align	4
.nv.constant0.l2norm_fwd_kernel:
	.zero		568


//--------------------- SYMBOLS --------------------------

	.type		.nv.reservedSmem.offset0,@object
	.size		.nv.reservedSmem.offset0,0x4
